//
// Generated by NVIDIA NVVM Compiler
//
// Compiler Build ID: CL-36424714
// Cuda compilation tools, release 13.0, V13.0.88
// Based on NVVM 20.0.0
//

.version 9.0
.target sm_100
.address_size 64

	// .globl	_Z21flashAttentionForwardPKfS0_S0_PfS1_S1_f

.visible .entry _Z21flashAttentionForwardPKfS0_S0_PfS1_S1_f(
	.param .u64 .ptr .align 1 _Z21flashAttentionForwardPKfS0_S0_PfS1_S1_f_param_0,
	.param .u64 .ptr .align 1 _Z21flashAttentionForwardPKfS0_S0_PfS1_S1_f_param_1,
	.param .u64 .ptr .align 1 _Z21flashAttentionForwardPKfS0_S0_PfS1_S1_f_param_2,
	.param .u64 .ptr .align 1 _Z21flashAttentionForwardPKfS0_S0_PfS1_S1_f_param_3,
	.param .u64 .ptr .align 1 _Z21flashAttentionForwardPKfS0_S0_PfS1_S1_f_param_4,
	.param .u64 .ptr .align 1 _Z21flashAttentionForwardPKfS0_S0_PfS1_S1_f_param_5,
	.param .f32 _Z21flashAttentionForwardPKfS0_S0_PfS1_S1_f_param_6
)
{
	.local .align 16 .b8 	__local_depot0[3072];
	.reg .b64 	%SP;
	.reg .b64 	%SPL;
	.reg .pred 	%p<11>;
	.reg .b32 	%r<38>;
	.reg .b32 	%f<556>;
	.reg .b64 	%rd<49>;

	mov.u64 	%SPL, __local_depot0;
	ld.param.u64 	%rd16, [_Z21flashAttentionForwardPKfS0_S0_PfS1_S1_f_param_0];
	ld.param.u64 	%rd17, [_Z21flashAttentionForwardPKfS0_S0_PfS1_S1_f_param_1];
	ld.param.u64 	%rd18, [_Z21flashAttentionForwardPKfS0_S0_PfS1_S1_f_param_2];
	ld.param.f32 	%f135, [_Z21flashAttentionForwardPKfS0_S0_PfS1_S1_f_param_6];
	add.u64 	%rd1, %SPL, 2048;
	add.u64 	%rd2, %SPL, 0;
	add.u64 	%rd3, %SPL, 1024;
	mov.u32 	%r1, %tid.x;
	setp.gt.u32 	%p2, %r1, 127;
	@%p2 bra 	$L__BB0_2;
	cvta.to.global.u64 	%rd23, %rd17;
	cvta.to.global.u64 	%rd24, %rd18;
	shl.b32 	%r7, %r1, 1;
	mul.wide.u32 	%rd25, %r7, 4;
	add.s64 	%rd26, %rd23, %rd25;
	ld.global.f32 	%f136, [%rd26];
	add.s64 	%rd27, %rd2, %rd25;
	add.s64 	%rd28, %rd24, %rd25;
	ld.global.f32 	%f137, [%rd28];
	add.s64 	%rd29, %rd3, %rd25;
	ld.global.f32 	%f138, [%rd26+4];
	st.local.v2.f32 	[%rd27], {%f136, %f138};
	ld.global.f32 	%f139, [%rd28+4];
	st.local.v2.f32 	[%rd29], {%f137, %f139};
$L__BB0_2:
	bar.sync 	0;
	setp.gt.u32 	%p3, %r1, 1;
	@%p3 bra 	$L__BB0_4;
	shl.b32 	%r8, %r1, 1;
	cvta.to.global.u64 	%rd30, %rd16;
	mul.wide.u32 	%rd31, %r8, 4;
	add.s64 	%rd32, %rd30, %rd31;
	ld.global.f32 	%f140, [%rd32];
	add.s64 	%rd33, %rd1, %rd31;
	ld.global.f32 	%f141, [%rd32+4];
	st.local.v2.f32 	[%rd33], {%f140, %f141};
$L__BB0_4:
	setp.gt.u32 	%p4, %r1, 1;
	bar.sync 	0;
	@%p4 bra 	$L__BB0_11;
	shl.b32 	%r10, %r1, 1;
	mul.wide.u32 	%rd34, %r10, 4;
	add.s64 	%rd35, %rd1, %rd34;
	ld.local.v2.f32 	{%f1, %f2}, [%rd35];
	add.s64 	%rd46, %rd2, 32;
	mul.wide.u32 	%rd36, %r1, 512;
	or.b64  	%rd5, %rd36, 16;
	add.s64 	%rd47, %rd1, %rd5;
	mov.f32 	%f554, 0fE0AD78EC;
	mov.b32 	%r35, 0;
	mov.u64 	%rd45, %rd47;
$L__BB0_6:
	ld.local.v4.f32 	{%f143, %f144, %f145, %f146}, [%rd46+-32];
	fma.rn.f32 	%f147, %f1, %f143, 0f00000000;
	fma.rn.f32 	%f148, %f2, %f144, %f147;
	mul.f32 	%f149, %f135, %f148;
	max.f32 	%f150, %f554, %f149;
	fma.rn.f32 	%f151, %f1, %f145, 0f00000000;
	fma.rn.f32 	%f152, %f2, %f146, %f151;
	mul.f32 	%f153, %f135, %f152;
	max.f32 	%f154, %f150, %f153;
	ld.local.v4.f32 	{%f155, %f156, %f157, %f158}, [%rd46+-16];
	fma.rn.f32 	%f159, %f1, %f155, 0f00000000;
	fma.rn.f32 	%f160, %f2, %f156, %f159;
	mul.f32 	%f161, %f135, %f160;
	max.f32 	%f162, %f154, %f161;
	fma.rn.f32 	%f163, %f1, %f157, 0f00000000;
	fma.rn.f32 	%f164, %f2, %f158, %f163;
	mul.f32 	%f165, %f135, %f164;
	st.local.v4.f32 	[%rd45+-16], {%f149, %f153, %f161, %f165};
	max.f32 	%f166, %f162, %f165;
	ld.local.v4.f32 	{%f167, %f168, %f169, %f170}, [%rd46];
	fma.rn.f32 	%f171, %f1, %f167, 0f00000000;
	fma.rn.f32 	%f172, %f2, %f168, %f171;
	mul.f32 	%f173, %f135, %f172;
	max.f32 	%f174, %f166, %f173;
	fma.rn.f32 	%f175, %f1, %f169, 0f00000000;
	fma.rn.f32 	%f176, %f2, %f170, %f175;
	mul.f32 	%f177, %f135, %f176;
	max.f32 	%f178, %f174, %f177;
	ld.local.v4.f32 	{%f179, %f180, %f181, %f182}, [%rd46+16];
	fma.rn.f32 	%f183, %f1, %f179, 0f00000000;
	fma.rn.f32 	%f184, %f2, %f180, %f183;
	mul.f32 	%f185, %f135, %f184;
	max.f32 	%f186, %f178, %f185;
	fma.rn.f32 	%f187, %f1, %f181, 0f00000000;
	fma.rn.f32 	%f188, %f2, %f182, %f187;
	mul.f32 	%f189, %f135, %f188;
	st.local.v4.f32 	[%rd45], {%f173, %f177, %f185, %f189};
	max.f32 	%f554, %f186, %f189;
	add.s32 	%r35, %r35, 8;
	add.s64 	%rd46, %rd46, 64;
	add.s64 	%rd45, %rd45, 32;
	setp.ne.s32 	%p5, %r35, 128;
	@%p5 bra 	$L__BB0_6;
	add.s64 	%rd48, %rd2, %rd5;
	mov.f32 	%f555, 0f00000000;
	mov.b32 	%r36, 0;
$L__BB0_8:
	ld.local.v4.f32 	{%f191, %f192, %f193, %f194}, [%rd47+-16];
	sub.f32 	%f195, %f191, %f554;
	fma.rn.f32 	%f196, %f195, 0f3BBB989D, 0f3F000000;
	cvt.sat.f32.f32 	%f197, %f196;
	mov.f32 	%f198, 0f4B400001;
	mov.f32 	%f199, 0f437C0000;
	fma.rm.f32 	%f200, %f197, %f199, %f198;
	add.f32 	%f201, %f200, 0fCB40007F;
	neg.f32 	%f202, %f201;
	fma.rn.f32 	%f203, %f195, 0f3FB8AA3B, %f202;
	fma.rn.f32 	%f204, %f195, 0f32A57060, %f203;
	mov.b32 	%r12, %f200;
	shl.b32 	%r13, %r12, 23;
	mov.b32 	%f205, %r13;
	ex2.approx.ftz.f32 	%f206, %f204;
	mul.f32 	%f207, %f206, %f205;
	add.f32 	%f208, %f555, %f207;
	sub.f32 	%f209, %f192, %f554;
	fma.rn.f32 	%f210, %f209, 0f3BBB989D, 0f3F000000;
	cvt.sat.f32.f32 	%f211, %f210;
	fma.rm.f32 	%f212, %f211, %f199, %f198;
	add.f32 	%f213, %f212, 0fCB40007F;
	neg.f32 	%f214, %f213;
	fma.rn.f32 	%f215, %f209, 0f3FB8AA3B, %f214;
	fma.rn.f32 	%f216, %f209, 0f32A57060, %f215;
	mov.b32 	%r14, %f212;
	shl.b32 	%r15, %r14, 23;
	mov.b32 	%f217, %r15;
	ex2.approx.ftz.f32 	%f218, %f216;
	mul.f32 	%f219, %f218, %f217;
	add.f32 	%f220, %f208, %f219;
	sub.f32 	%f221, %f193, %f554;
	fma.rn.f32 	%f222, %f221, 0f3BBB989D, 0f3F000000;
	cvt.sat.f32.f32 	%f223, %f222;
	fma.rm.f32 	%f224, %f223, %f199, %f198;
	add.f32 	%f225, %f224, 0fCB40007F;
	neg.f32 	%f226, %f225;
	fma.rn.f32 	%f227, %f221, 0f3FB8AA3B, %f226;
	fma.rn.f32 	%f228, %f221, 0f32A57060, %f227;
	mov.b32 	%r16, %f224;
	shl.b32 	%r17, %r16, 23;
	mov.b32 	%f229, %r17;
	ex2.approx.ftz.f32 	%f230, %f228;
	mul.f32 	%f231, %f230, %f229;
	add.f32 	%f232, %f220, %f231;
	sub.f32 	%f233, %f194, %f554;
	fma.rn.f32 	%f234, %f233, 0f3BBB989D, 0f3F000000;
	cvt.sat.f32.f32 	%f235, %f234;
	fma.rm.f32 	%f236, %f235, %f199, %f198;
	add.f32 	%f237, %f236, 0fCB40007F;
	neg.f32 	%f238, %f237;
	fma.rn.f32 	%f239, %f233, 0f3FB8AA3B, %f238;
	fma.rn.f32 	%f240, %f233, 0f32A57060, %f239;
	mov.b32 	%r18, %f236;
	shl.b32 	%r19, %r18, 23;
	mov.b32 	%f241, %r19;
	ex2.approx.ftz.f32 	%f242, %f240;
	mul.f32 	%f243, %f242, %f241;
	st.local.v4.f32 	[%rd48+-16], {%f207, %f219, %f231, %f243};
	add.f32 	%f244, %f232, %f243;
	ld.local.v4.f32 	{%f245, %f246, %f247, %f248}, [%rd47];
	sub.f32 	%f249, %f245, %f554;
	fma.rn.f32 	%f250, %f249, 0f3BBB989D, 0f3F000000;
	cvt.sat.f32.f32 	%f251, %f250;
	fma.rm.f32 	%f252, %f251, %f199, %f198;
	add.f32 	%f253, %f252, 0fCB40007F;
	neg.f32 	%f254, %f253;
	fma.rn.f32 	%f255, %f249, 0f3FB8AA3B, %f254;
	fma.rn.f32 	%f256, %f249, 0f32A57060, %f255;
	mov.b32 	%r20, %f252;
	shl.b32 	%r21, %r20, 23;
	mov.b32 	%f257, %r21;
	ex2.approx.ftz.f32 	%f258, %f256;
	mul.f32 	%f259, %f258, %f257;
	add.f32 	%f260, %f244, %f259;
	sub.f32 	%f261, %f246, %f554;
	fma.rn.f32 	%f262, %f261, 0f3BBB989D, 0f3F000000;
	cvt.sat.f32.f32 	%f263, %f262;
	fma.rm.f32 	%f264, %f263, %f199, %f198;
	add.f32 	%f265, %f264, 0fCB40007F;
	neg.f32 	%f266, %f265;
	fma.rn.f32 	%f267, %f261, 0f3FB8AA3B, %f266;
	fma.rn.f32 	%f268, %f261, 0f32A57060, %f267;
	mov.b32 	%r22, %f264;
	shl.b32 	%r23, %r22, 23;
	mov.b32 	%f269, %r23;
	ex2.approx.ftz.f32 	%f270, %f268;
	mul.f32 	%f271, %f270, %f269;
	add.f32 	%f272, %f260, %f271;
	sub.f32 	%f273, %f247, %f554;
	fma.rn.f32 	%f274, %f273, 0f3BBB989D, 0f3F000000;
	cvt.sat.f32.f32 	%f275, %f274;
	fma.rm.f32 	%f276, %f275, %f199, %f198;
	add.f32 	%f277, %f276, 0fCB40007F;
	neg.f32 	%f278, %f277;
	fma.rn.f32 	%f279, %f273, 0f3FB8AA3B, %f278;
	fma.rn.f32 	%f280, %f273, 0f32A57060, %f279;
	mov.b32 	%r24, %f276;
	shl.b32 	%r25, %r24, 23;
	mov.b32 	%f281, %r25;
	ex2.approx.ftz.f32 	%f282, %f280;
	mul.f32 	%f283, %f282, %f281;
	add.f32 	%f284, %f272, %f283;
	sub.f32 	%f285, %f248, %f554;
	fma.rn.f32 	%f286, %f285, 0f3BBB989D, 0f3F000000;
	cvt.sat.f32.f32 	%f287, %f286;
	fma.rm.f32 	%f288, %f287, %f199, %f198;
	add.f32 	%f289, %f288, 0fCB40007F;
	neg.f32 	%f290, %f289;
	fma.rn.f32 	%f291, %f285, 0f3FB8AA3B, %f290;
	fma.rn.f32 	%f292, %f285, 0f32A57060, %f291;
	mov.b32 	%r26, %f288;
	shl.b32 	%r27, %r26, 23;
	mov.b32 	%f293, %r27;
	ex2.approx.ftz.f32 	%f294, %f292;
	mul.f32 	%f295, %f294, %f293;
	st.local.v4.f32 	[%rd48], {%f259, %f271, %f283, %f295};
	add.f32 	%f555, %f284, %f295;
	add.s32 	%r36, %r36, 8;
	add.s64 	%rd48, %rd48, 32;
	add.s64 	%rd47, %rd47, 32;
	setp.ne.s32 	%p6, %r36, 128;
	@%p6 bra 	$L__BB0_8;
	mov.u32 	%r29, %tid.x;
	shl.b32 	%r30, %r29, 7;
	mul.wide.u32 	%rd37, %r30, 4;
	add.s64 	%rd38, %rd2, %rd37;
	ld.local.v4.f32 	{%f7, %f8, %f9, %f10}, [%rd38];
	ld.local.v4.f32 	{%f11, %f12, %f13, %f14}, [%rd38+16];
	ld.local.v4.f32 	{%f15, %f16, %f17, %f18}, [%rd38+32];
	ld.local.v4.f32 	{%f19, %f20, %f21, %f22}, [%rd38+48];
	ld.local.v4.f32 	{%f23, %f24, %f25, %f26}, [%rd38+64];
	ld.local.v4.f32 	{%f27, %f28, %f29, %f30}, [%rd38+80];
	ld.local.v4.f32 	{%f31, %f32, %f33, %f34}, [%rd38+96];
	ld.local.v4.f32 	{%f35, %f36, %f37, %f38}, [%rd38+112];
	ld.local.v4.f32 	{%f39, %f40, %f41, %f42}, [%rd38+128];
	ld.local.v4.f32 	{%f43, %f44, %f45, %f46}, [%rd38+144];
	ld.local.v4.f32 	{%f47, %f48, %f49, %f50}, [%rd38+160];
	ld.local.v4.f32 	{%f51, %f52, %f53, %f54}, [%rd38+176];
	ld.local.v4.f32 	{%f55, %f56, %f57, %f58}, [%rd38+192];
	ld.local.v4.f32 	{%f59, %f60, %f61, %f62}, [%rd38+208];
	ld.local.v4.f32 	{%f63, %f64, %f65, %f66}, [%rd38+224];
	ld.local.v4.f32 	{%f67, %f68, %f69, %f70}, [%rd38+240];
	ld.local.v4.f32 	{%f71, %f72, %f73, %f74}, [%rd38+256];
	ld.local.v4.f32 	{%f75, %f76, %f77, %f78}, [%rd38+272];
	ld.local.v4.f32 	{%f79, %f80, %f81, %f82}, [%rd38+288];
	ld.local.v4.f32 	{%f83, %f84, %f85, %f86}, [%rd38+304];
	ld.local.v4.f32 	{%f87, %f88, %f89, %f90}, [%rd38+320];
	ld.local.v4.f32 	{%f91, %f92, %f93, %f94}, [%rd38+336];
	ld.local.v4.f32 	{%f95, %f96, %f97, %f98}, [%rd38+352];
	ld.local.v4.f32 	{%f99, %f100, %f101, %f102}, [%rd38+368];
	ld.local.v4.f32 	{%f103, %f104, %f105, %f106}, [%rd38+384];
	ld.local.f32 	%f107, [%rd38+400];
	ld.local.f32 	%f108, [%rd38+404];
	ld.local.v2.f32 	{%f110, %f109}, [%rd38+408];
	ld.local.v4.f32 	{%f114, %f113, %f112, %f111}, [%rd38+416];
	ld.local.v4.f32 	{%f118, %f117, %f116, %f115}, [%rd38+432];
	ld.local.v4.f32 	{%f122, %f121, %f120, %f119}, [%rd38+448];
	ld.local.v4.f32 	{%f126, %f125, %f124, %f123}, [%rd38+464];
	ld.local.v4.f32 	{%f130, %f129, %f128, %f127}, [%rd38+480];
	ld.local.v4.f32 	{%f134, %f133, %f132, %f131}, [%rd38+496];
	mov.b32 	%r37, 0;
	mov.pred 	%p10, -1;
	shl.b32 	%r33, %r29, 1;
$L__BB0_10:
	mov.pred 	%p1, %p10;
	ld.param.u64 	%rd44, [_Z21flashAttentionForwardPKfS0_S0_PfS1_S1_f_param_3];
	setp.gt.f32 	%p9, %f555, 0f00000000;
	mul.wide.u32 	%rd39, %r37, 4;
	add.s64 	%rd40, %rd3, %rd39;
	ld.local.f32 	%f296, [%rd40];
	fma.rn.f32 	%f297, %f7, %f296, 0f00000000;
	ld.local.f32 	%f298, [%rd40+8];
	fma.rn.f32 	%f299, %f8, %f298, %f297;
	ld.local.f32 	%f300, [%rd40+16];
	fma.rn.f32 	%f301, %f9, %f300, %f299;
	ld.local.f32 	%f302, [%rd40+24];
	fma.rn.f32 	%f303, %f10, %f302, %f301;
	ld.local.f32 	%f304, [%rd40+32];
	fma.rn.f32 	%f305, %f11, %f304, %f303;
	ld.local.f32 	%f306, [%rd40+40];
	fma.rn.f32 	%f307, %f12, %f306, %f305;
	ld.local.f32 	%f308, [%rd40+48];
	fma.rn.f32 	%f309, %f13, %f308, %f307;
	ld.local.f32 	%f310, [%rd40+56];
	fma.rn.f32 	%f311, %f14, %f310, %f309;
	ld.local.f32 	%f312, [%rd40+64];
	fma.rn.f32 	%f313, %f15, %f312, %f311;
	ld.local.f32 	%f314, [%rd40+72];
	fma.rn.f32 	%f315, %f16, %f314, %f313;
	ld.local.f32 	%f316, [%rd40+80];
	fma.rn.f32 	%f317, %f17, %f316, %f315;
	ld.local.f32 	%f318, [%rd40+88];
	fma.rn.f32 	%f319, %f18, %f318, %f317;
	ld.local.f32 	%f320, [%rd40+96];
	fma.rn.f32 	%f321, %f19, %f320, %f319;
	ld.local.f32 	%f322, [%rd40+104];
	fma.rn.f32 	%f323, %f20, %f322, %f321;
	ld.local.f32 	%f324, [%rd40+112];
	fma.rn.f32 	%f325, %f21, %f324, %f323;
	ld.local.f32 	%f326, [%rd40+120];
	fma.rn.f32 	%f327, %f22, %f326, %f325;
	ld.local.f32 	%f328, [%rd40+128];
	fma.rn.f32 	%f329, %f23, %f328, %f327;
	ld.local.f32 	%f330, [%rd40+136];
	fma.rn.f32 	%f331, %f24, %f330, %f329;
	ld.local.f32 	%f332, [%rd40+144];
	fma.rn.f32 	%f333, %f25, %f332, %f331;
	ld.local.f32 	%f334, [%rd40+152];
	fma.rn.f32 	%f335, %f26, %f334, %f333;
	ld.local.f32 	%f336, [%rd40+160];
	fma.rn.f32 	%f337, %f27, %f336, %f335;
	ld.local.f32 	%f338, [%rd40+168];
	fma.rn.f32 	%f339, %f28, %f338, %f337;
	ld.local.f32 	%f340, [%rd40+176];
	fma.rn.f32 	%f341, %f29, %f340, %f339;
	ld.local.f32 	%f342, [%rd40+184];
	fma.rn.f32 	%f343, %f30, %f342, %f341;
	ld.local.f32 	%f344, [%rd40+192];
	fma.rn.f32 	%f345, %f31, %f344, %f343;
	ld.local.f32 	%f346, [%rd40+200];
	fma.rn.f32 	%f347, %f32, %f346, %f345;
	ld.local.f32 	%f348, [%rd40+208];
	fma.rn.f32 	%f349, %f33, %f348, %f347;
	ld.local.f32 	%f350, [%rd40+216];
	fma.rn.f32 	%f351, %f34, %f350, %f349;
	ld.local.f32 	%f352, [%rd40+224];
	fma.rn.f32 	%f353, %f35, %f352, %f351;
	ld.local.f32 	%f354, [%rd40+232];
	fma.rn.f32 	%f355, %f36, %f354, %f353;
	ld.local.f32 	%f356, [%rd40+240];
	fma.rn.f32 	%f357, %f37, %f356, %f355;
	ld.local.f32 	%f358, [%rd40+248];
	fma.rn.f32 	%f359, %f38, %f358, %f357;
	ld.local.f32 	%f360, [%rd40+256];
	fma.rn.f32 	%f361, %f39, %f360, %f359;
	ld.local.f32 	%f362, [%rd40+264];
	fma.rn.f32 	%f363, %f40, %f362, %f361;
	ld.local.f32 	%f364, [%rd40+272];
	fma.rn.f32 	%f365, %f41, %f364, %f363;
	ld.local.f32 	%f366, [%rd40+280];
	fma.rn.f32 	%f367, %f42, %f366, %f365;
	ld.local.f32 	%f368, [%rd40+288];
	fma.rn.f32 	%f369, %f43, %f368, %f367;
	ld.local.f32 	%f370, [%rd40+296];
	fma.rn.f32 	%f371, %f44, %f370, %f369;
	ld.local.f32 	%f372, [%rd40+304];
	fma.rn.f32 	%f373, %f45, %f372, %f371;
	ld.local.f32 	%f374, [%rd40+312];
	fma.rn.f32 	%f375, %f46, %f374, %f373;
	ld.local.f32 	%f376, [%rd40+320];
	fma.rn.f32 	%f377, %f47, %f376, %f375;
	ld.local.f32 	%f378, [%rd40+328];
	fma.rn.f32 	%f379, %f48, %f378, %f377;
	ld.local.f32 	%f380, [%rd40+336];
	fma.rn.f32 	%f381, %f49, %f380, %f379;
	ld.local.f32 	%f382, [%rd40+344];
	fma.rn.f32 	%f383, %f50, %f382, %f381;
	ld.local.f32 	%f384, [%rd40+352];
	fma.rn.f32 	%f385, %f51, %f384, %f383;
	ld.local.f32 	%f386, [%rd40+360];
	fma.rn.f32 	%f387, %f52, %f386, %f385;
	ld.local.f32 	%f388, [%rd40+368];
	fma.rn.f32 	%f389, %f53, %f388, %f387;
	ld.local.f32 	%f390, [%rd40+376];
	fma.rn.f32 	%f391, %f54, %f390, %f389;
	ld.local.f32 	%f392, [%rd40+384];
	fma.rn.f32 	%f393, %f55, %f392, %f391;
	ld.local.f32 	%f394, [%rd40+392];
	fma.rn.f32 	%f395, %f56, %f394, %f393;
	ld.local.f32 	%f396, [%rd40+400];
	fma.rn.f32 	%f397, %f57, %f396, %f395;
	ld.local.f32 	%f398, [%rd40+408];
	fma.rn.f32 	%f399, %f58, %f398, %f397;
	ld.local.f32 	%f400, [%rd40+416];
	fma.rn.f32 	%f401, %f59, %f400, %f399;
	ld.local.f32 	%f402, [%rd40+424];
	fma.rn.f32 	%f403, %f60, %f402, %f401;
	ld.local.f32 	%f404, [%rd40+432];
	fma.rn.f32 	%f405, %f61, %f404, %f403;
	ld.local.f32 	%f406, [%rd40+440];
	fma.rn.f32 	%f407, %f62, %f406, %f405;
	ld.local.f32 	%f408, [%rd40+448];
	fma.rn.f32 	%f409, %f63, %f408, %f407;
	ld.local.f32 	%f410, [%rd40+456];
	fma.rn.f32 	%f411, %f64, %f410, %f409;
	ld.local.f32 	%f412, [%rd40+464];
	fma.rn.f32 	%f413, %f65, %f412, %f411;
	ld.local.f32 	%f414, [%rd40+472];
	fma.rn.f32 	%f415, %f66, %f414, %f413;
	ld.local.f32 	%f416, [%rd40+480];
	fma.rn.f32 	%f417, %f67, %f416, %f415;
	ld.local.f32 	%f418, [%rd40+488];
	fma.rn.f32 	%f419, %f68, %f418, %f417;
	ld.local.f32 	%f420, [%rd40+496];
	fma.rn.f32 	%f421, %f69, %f420, %f419;
	ld.local.f32 	%f422, [%rd40+504];
	fma.rn.f32 	%f423, %f70, %f422, %f421;
	ld.local.f32 	%f424, [%rd40+512];
	fma.rn.f32 	%f425, %f71, %f424, %f423;
	ld.local.f32 	%f426, [%rd40+520];
	fma.rn.f32 	%f427, %f72, %f426, %f425;
	ld.local.f32 	%f428, [%rd40+528];
	fma.rn.f32 	%f429, %f73, %f428, %f427;
	ld.local.f32 	%f430, [%rd40+536];
	fma.rn.f32 	%f431, %f74, %f430, %f429;
	ld.local.f32 	%f432, [%rd40+544];
	fma.rn.f32 	%f433, %f75, %f432, %f431;
	ld.local.f32 	%f434, [%rd40+552];
	fma.rn.f32 	%f435, %f76, %f434, %f433;
	ld.local.f32 	%f436, [%rd40+560];
	fma.rn.f32 	%f437, %f77, %f436, %f435;
	ld.local.f32 	%f438, [%rd40+568];
	fma.rn.f32 	%f439, %f78, %f438, %f437;
	ld.local.f32 	%f440, [%rd40+576];
	fma.rn.f32 	%f441, %f79, %f440, %f439;
	ld.local.f32 	%f442, [%rd40+584];
	fma.rn.f32 	%f443, %f80, %f442, %f441;
	ld.local.f32 	%f444, [%rd40+592];
	fma.rn.f32 	%f445, %f81, %f444, %f443;
	ld.local.f32 	%f446, [%rd40+600];
	fma.rn.f32 	%f447, %f82, %f446, %f445;
	ld.local.f32 	%f448, [%rd40+608];
	fma.rn.f32 	%f449, %f83, %f448, %f447;
	ld.local.f32 	%f450, [%rd40+616];
	fma.rn.f32 	%f451, %f84, %f450, %f449;
	ld.local.f32 	%f452, [%rd40+624];
	fma.rn.f32 	%f453, %f85, %f452, %f451;
	ld.local.f32 	%f454, [%rd40+632];
	fma.rn.f32 	%f455, %f86, %f454, %f453;
	ld.local.f32 	%f456, [%rd40+640];
	fma.rn.f32 	%f457, %f87, %f456, %f455;
	ld.local.f32 	%f458, [%rd40+648];
	fma.rn.f32 	%f459, %f88, %f458, %f457;
	ld.local.f32 	%f460, [%rd40+656];
	fma.rn.f32 	%f461, %f89, %f460, %f459;
	ld.local.f32 	%f462, [%rd40+664];
	fma.rn.f32 	%f463, %f90, %f462, %f461;
	ld.local.f32 	%f464, [%rd40+672];
	fma.rn.f32 	%f465, %f91, %f464, %f463;
	ld.local.f32 	%f466, [%rd40+680];
	fma.rn.f32 	%f467, %f92, %f466, %f465;
	ld.local.f32 	%f468, [%rd40+688];
	fma.rn.f32 	%f469, %f93, %f468, %f467;
	ld.local.f32 	%f470, [%rd40+696];
	fma.rn.f32 	%f471, %f94, %f470, %f469;
	ld.local.f32 	%f472, [%rd40+704];
	fma.rn.f32 	%f473, %f95, %f472, %f471;
	ld.local.f32 	%f474, [%rd40+712];
	fma.rn.f32 	%f475, %f96, %f474, %f473;
	ld.local.f32 	%f476, [%rd40+720];
	fma.rn.f32 	%f477, %f97, %f476, %f475;
	ld.local.f32 	%f478, [%rd40+728];
	fma.rn.f32 	%f479, %f98, %f478, %f477;
	ld.local.f32 	%f480, [%rd40+736];
	fma.rn.f32 	%f481, %f99, %f480, %f479;
	ld.local.f32 	%f482, [%rd40+744];
	fma.rn.f32 	%f483, %f100, %f482, %f481;
	ld.local.f32 	%f484, [%rd40+752];
	fma.rn.f32 	%f485, %f101, %f484, %f483;
	ld.local.f32 	%f486, [%rd40+760];
	fma.rn.f32 	%f487, %f102, %f486, %f485;
	ld.local.f32 	%f488, [%rd40+768];
	fma.rn.f32 	%f489, %f103, %f488, %f487;
	ld.local.f32 	%f490, [%rd40+776];
	fma.rn.f32 	%f491, %f104, %f490, %f489;
	ld.local.f32 	%f492, [%rd40+784];
	fma.rn.f32 	%f493, %f105, %f492, %f491;
	ld.local.f32 	%f494, [%rd40+792];
	fma.rn.f32 	%f495, %f106, %f494, %f493;
	ld.local.f32 	%f496, [%rd40+800];
	fma.rn.f32 	%f497, %f107, %f496, %f495;
	ld.local.f32 	%f498, [%rd40+808];
	fma.rn.f32 	%f499, %f108, %f498, %f497;
	ld.local.f32 	%f500, [%rd40+816];
	fma.rn.f32 	%f501, %f110, %f500, %f499;
	ld.local.f32 	%f502, [%rd40+824];
	fma.rn.f32 	%f503, %f109, %f502, %f501;
	ld.local.f32 	%f504, [%rd40+832];
	fma.rn.f32 	%f505, %f114, %f504, %f503;
	ld.local.f32 	%f506, [%rd40+840];
	fma.rn.f32 	%f507, %f113, %f506, %f505;
	ld.local.f32 	%f508, [%rd40+848];
	fma.rn.f32 	%f509, %f112, %f508, %f507;
	ld.local.f32 	%f510, [%rd40+856];
	fma.rn.f32 	%f511, %f111, %f510, %f509;
	ld.local.f32 	%f512, [%rd40+864];
	fma.rn.f32 	%f513, %f118, %f512, %f511;
	ld.local.f32 	%f514, [%rd40+872];
	fma.rn.f32 	%f515, %f117, %f514, %f513;
	ld.local.f32 	%f516, [%rd40+880];
	fma.rn.f32 	%f517, %f116, %f516, %f515;
	ld.local.f32 	%f518, [%rd40+888];
	fma.rn.f32 	%f519, %f115, %f518, %f517;
	ld.local.f32 	%f520, [%rd40+896];
	fma.rn.f32 	%f521, %f122, %f520, %f519;
	ld.local.f32 	%f522, [%rd40+904];
	fma.rn.f32 	%f523, %f121, %f522, %f521;
	ld.local.f32 	%f524, [%rd40+912];
	fma.rn.f32 	%f525, %f120, %f524, %f523;
	ld.local.f32 	%f526, [%rd40+920];
	fma.rn.f32 	%f527, %f119, %f526, %f525;
	ld.local.f32 	%f528, [%rd40+928];
	fma.rn.f32 	%f529, %f126, %f528, %f527;
	ld.local.f32 	%f530, [%rd40+936];
	fma.rn.f32 	%f531, %f125, %f530, %f529;
	ld.local.f32 	%f532, [%rd40+944];
	fma.rn.f32 	%f533, %f124, %f532, %f531;
	ld.local.f32 	%f534, [%rd40+952];
	fma.rn.f32 	%f535, %f123, %f534, %f533;
	ld.local.f32 	%f536, [%rd40+960];
	fma.rn.f32 	%f537, %f130, %f536, %f535;
	ld.local.f32 	%f538, [%rd40+968];
	fma.rn.f32 	%f539, %f129, %f538, %f537;
	ld.local.f32 	%f540, [%rd40+976];
	fma.rn.f32 	%f541, %f128, %f540, %f539;
	ld.local.f32 	%f542, [%rd40+984];
	fma.rn.f32 	%f543, %f127, %f542, %f541;
	ld.local.f32 	%f544, [%rd40+992];
	fma.rn.f32 	%f545, %f134, %f544, %f543;
	ld.local.f32 	%f546, [%rd40+1000];
	fma.rn.f32 	%f547, %f133, %f546, %f545;
	ld.local.f32 	%f548, [%rd40+1008];
	fma.rn.f32 	%f549, %f132, %f548, %f547;
	ld.local.f32 	%f550, [%rd40+1016];
	fma.rn.f32 	%f551, %f131, %f550, %f549;
	div.rn.f32 	%f552, %f551, %f555;
	selp.f32 	%f553, %f552, 0f00000000, %p9;
	add.s32 	%r34, %r33, %r37;
	cvta.to.global.u64 	%rd41, %rd44;
	mul.wide.u32 	%rd42, %r34, 4;
	add.s64 	%rd43, %rd41, %rd42;
	st.global.f32 	[%rd43], %f553;
	mov.b32 	%r37, 1;
	mov.pred 	%p10, 0;
	@%p1 bra 	$L__BB0_10;
$L__BB0_11:
	bar.sync 	0;
	ret;

}


// ===== COMPILED SASS (sm_100) =====

	.target	sm_100

	.elftype	@"ET_EXEC"


//--------------------- .note.nv.tkinfo           --------------------------
	.section	.note.nv.tkinfo,"",@"SHT_NOTE"
	.sectionflags	@"SHF_NOTE_NV_TKINFO"
	.tkinfo
        /*0018*/ 	.word	0x00000002
        /*0030*/ 	.string	""
        /*0030*/ 	.string	"ptxas"
        /*0030*/ 	.string	"Cuda compilation tools, release 13.0, V13.0.88"
        /*0030*/ 	.string	"Build cuda_13.0.r13.0/compiler.36424714_0"
        /*0030*/ 	.string	"-arch sm_100 -m 64 "



//--------------------- .note.nv.cuinfo           --------------------------
	.section	.note.nv.cuinfo,"",@"SHT_NOTE"
	.sectionflags	@"SHF_NOTE_NV_CUINFO"
        /*0018*/ 	.short	0x0002
        /*001a*/ 	.short	0x0064
        /*001c*/ 	.short	0x0082
	.zero		2


//--------------------- .nv.info                  --------------------------
	.section	.nv.info,"",@"SHT_CUDA_INFO"
	.align	4


	//----- nvinfo : EIATTR_REGCOUNT
	.align		4
        /*0000*/ 	.byte	0x04, 0x2f
        /*0002*/ 	.short	(.L_1 - .L_0)
	.align		4
.L_0:
        /*0004*/ 	.word	index@(_Z21flashAttentionForwardPKfS0_S0_PfS1_S1_f)
        /*0008*/ 	.word	0x000000a4


	//----- nvinfo : EIATTR_FRAME_SIZE
	.align		4
.L_1:
        /*000c*/ 	.byte	0x04, 0x11
        /*000e*/ 	.short	(.L_3 - .L_2)
	.align		4
.L_2:
        /*0010*/ 	.word	index@($__internal_0_$__cuda_sm3x_div_rn_noftz_f32_slowpath)
        /*0014*/ 	.word	0x00000c00


	//----- nvinfo : EIATTR_FRAME_SIZE
	.align		4
.L_3:
        /*0018*/ 	.byte	0x04, 0x11
        /*001a*/ 	.short	(.L_5 - .L_4)
	.align		4
.L_4:
        /*001c*/ 	.word	index@(_Z21flashAttentionForwardPKfS0_S0_PfS1_S1_f)
        /*0020*/ 	.word	0x00000c00


	//----- nvinfo : EIATTR_MIN_STACK_SIZE
	.align		4
.L_5:
        /*0024*/ 	.byte	0x04, 0x12
        /*0026*/ 	.short	(.L_7 - .L_6)
	.align		4
.L_6:
        /*0028*/ 	.word	index@(_Z21flashAttentionForwardPKfS0_S0_PfS1_S1_f)
        /*002c*/ 	.word	0x00000c00
.L_7:


//--------------------- .nv.compat                --------------------------
	.section	.nv.compat,"",@"SHT_CUDA_COMPAT_INFO"
	.align	4
        /*0000*/ 	.byte	0x02, 0x09, 0x00, 0x00, 0x02, 0x02, 0x01, 0x00, 0x02, 0x05, 0x05, 0x00, 0x03, 0x07, 0x01, 0x01
        /*0010*/ 	.byte	0x02, 0x03, 0x00, 0x00, 0x02, 0x06, 0x01, 0x00, 0x04, 0x0b, 0x08, 0x00, 0x01, 0x00, 0x00, 0x00
        /*0020*/ 	.byte	0x00, 0x00, 0x00, 0x00


//--------------------- .nv.info._Z21flashAttentionForwardPKfS0_S0_PfS1_S1_f --------------------------
	.section	.nv.info._Z21flashAttentionForwardPKfS0_S0_PfS1_S1_f,"",@"SHT_CUDA_INFO"
	.sectionflags	@""
	.align	4


	//----- nvinfo : EIATTR_CUDA_API_VERSION
	.align		4
        /*0000*/ 	.byte	0x04, 0x37
        /*0002*/ 	.short	(.L_9 - .L_8)
.L_8:
        /*0004*/ 	.word	0x00000082


	//----- nvinfo : EIATTR_KPARAM_INFO
	.align		4
.L_9:
        /*0008*/ 	.byte	0x04, 0x17
        /*000a*/ 	.short	(.L_11 - .L_10)
.L_10:
        /*000c*/ 	.word	0x00000000
        /*0010*/ 	.short	0x0006
        /*0012*/ 	.short	0x0030
        /*0014*/ 	.byte	0x00, 0xf0, 0x11, 0x00


	//----- nvinfo : EIATTR_KPARAM_INFO
	.align		4
.L_11:
        /*0018*/ 	.byte	0x04, 0x17
        /*001a*/ 	.short	(.L_13 - .L_12)
.L_12:
        /*001c*/ 	.word	0x00000000
        /*0020*/ 	.short	0x0005
        /*0022*/ 	.short	0x0028
        /*0024*/ 	.byte	0x00, 0xf5, 0x21, 0x00


	//----- nvinfo : EIATTR_KPARAM_INFO
	.align		4
.L_13:
        /*0028*/ 	.byte	0x04, 0x17
        /*002a*/ 	.short	(.L_15 - .L_14)
.L_14:
        /*002c*/ 	.word	0x00000000
        /*0030*/ 	.short	0x0004
        /*0032*/ 	.short	0x0020
        /*0034*/ 	.byte	0x00, 0xf5, 0x21, 0x00


	//----- nvinfo : EIATTR_KPARAM_INFO
	.align		4
.L_15:
        /*0038*/ 	.byte	0x04, 0x17
        /*003a*/ 	.short	(.L_17 - .L_16)
.L_16:
        /*003c*/ 	.word	0x00000000
        /*0040*/ 	.short	0x0003
        /*0042*/ 	.short	0x0018
        /*0044*/ 	.byte	0x00, 0xf5, 0x21, 0x00


	//----- nvinfo : EIATTR_KPARAM_INFO
	.align		4
.L_17:
        /*0048*/ 	.byte	0x04, 0x17
        /*004a*/ 	.short	(.L_19 - .L_18)
.L_18:
        /*004c*/ 	.word	0x00000000
        /*0050*/ 	.short	0x0002
        /*0052*/ 	.short	0x0010
        /*0054*/ 	.byte	0x00, 0xf5, 0x21, 0x00


	//----- nvinfo : EIATTR_KPARAM_INFO
	.align		4
.L_19:
        /*0058*/ 	.byte	0x04, 0x17
        /*005a*/ 	.short	(.L_21 - .L_20)
.L_20:
        /*005c*/ 	.word	0x00000000
        /*0060*/ 	.short	0x0001
        /*0062*/ 	.short	0x0008
        /*0064*/ 	.byte	0x00, 0xf5, 0x21, 0x00


	//----- nvinfo : EIATTR_KPARAM_INFO
	.align		4
.L_21:
        /*0068*/ 	.byte	0x04, 0x17
        /*006a*/ 	.short	(.L_23 - .L_22)
.L_22:
        /*006c*/ 	.word	0x00000000
        /*0070*/ 	.short	0x0000
        /*0072*/ 	.short	0x0000
        /*0074*/ 	.byte	0x00, 0xf5, 0x21, 0x00


	//----- nvinfo : EIATTR_SPARSE_MMA_MASK
	.align		4
.L_23:
        /*0078*/ 	.byte	0x03, 0x50
        /*007a*/ 	.short	0x0000


	//----- nvinfo : EIATTR_MAXREG_COUNT
	.align		4
        /*007c*/ 	.byte	0x03, 0x1b
        /*007e*/ 	.short	0x00ff


	//----- nvinfo : EIATTR_NUM_BARRIERS
	.align		4
        /*0080*/ 	.byte	0x02, 0x4c
        /*0082*/ 	.byte	0x01
	.zero		1


	//----- nvinfo : EIATTR_MERCURY_ISA_VERSION
	.align		4
        /*0084*/ 	.byte	0x03, 0x5f
        /*0086*/ 	.short	0x0101


	//----- nvinfo : EIATTR_VRC_CTA_INIT_COUNT
	.align		4
        /*0088*/ 	.byte	0x02, 0x4a
	.zero		1
	.zero		1


	//----- nvinfo : EIATTR_EXIT_INSTR_OFFSETS
	.align		4
        /*008c*/ 	.byte	0x04, 0x1c
        /*008e*/ 	.short	(.L_25 - .L_24)


	//   ....[0]....
.L_24:
        /*0090*/ 	.word	0x00002980


	//----- nvinfo : EIATTR_CRS_STACK_SIZE
	.align		4
.L_25:
        /*0094*/ 	.byte	0x04, 0x1e
        /*0096*/ 	.short	(.L_27 - .L_26)
.L_26:
        /*0098*/ 	.word	0x00000000


	//----- nvinfo : EIATTR_CBANK_PARAM_SIZE
	.align		4
.L_27:
        /*009c*/ 	.byte	0x03, 0x19
        /*009e*/ 	.short	0x0034


	//----- nvinfo : EIATTR_PARAM_CBANK
	.align		4
        /*00a0*/ 	.byte	0x04, 0x0a
        /*00a2*/ 	.short	(.L_29 - .L_28)
	.align		4
.L_28:
        /*00a4*/ 	.word	index@(.nv.constant0._Z21flashAttentionForwardPKfS0_S0_PfS1_S1_f)
        /*00a8*/ 	.short	0x0380
        /*00aa*/ 	.short	0x0034


	//----- nvinfo : EIATTR_SW_WAR
	.align		4
.L_29:
        /*00ac*/ 	.byte	0x04, 0x36
        /*00ae*/ 	.short	(.L_31 - .L_30)
.L_30:
        /*00b0*/ 	.word	0x00000008
.L_31:


//--------------------- .nv.callgraph             --------------------------
	.section	.nv.callgraph,"",@"SHT_CUDA_CALLGRAPH"
	.align	4
	.sectionentsize	8
	.align		4
        /*0000*/ 	.word	0x00000000
	.align		4
        /*0004*/ 	.word	0xffffffff
	.align		4
        /*0008*/ 	.word	0x00000000
	.align		4
        /*000c*/ 	.word	0xfffffffe
	.align		4
        /*0010*/ 	.word	0x00000000
	.align		4
        /*0014*/ 	.word	0xfffffffd
	.align		4
        /*0018*/ 	.word	0x00000000
	.align		4
        /*001c*/ 	.word	0xfffffffc


//--------------------- .text._Z21flashAttentionForwardPKfS0_S0_PfS1_S1_f --------------------------
	.section	.text._Z21flashAttentionForwardPKfS0_S0_PfS1_S1_f,"ax",@progbits
	.align	128
        .global         _Z21flashAttentionForwardPKfS0_S0_PfS1_S1_f
        .type           _Z21flashAttentionForwardPKfS0_S0_PfS1_S1_f,@function
        .size           _Z21flashAttentionForwardPKfS0_S0_PfS1_S1_f,(.L_x_19 - _Z21flashAttentionForwardPKfS0_S0_PfS1_S1_f)
        .other          _Z21flashAttentionForwardPKfS0_S0_PfS1_S1_f,@"STO_CUDA_ENTRY STV_DEFAULT"
_Z21flashAttentionForwardPKfS0_S0_PfS1_S1_f:
.text._Z21flashAttentionForwardPKfS0_S0_PfS1_S1_f:
[----:B------:R-:W0:Y:S01]  /*0000*/  LDC R1, c[0x0][0x37c] ;  /* 0x0000df00ff017b82 */ /* 0x000e220000000800 */
[----:B------:R-:W1:Y:S01]  /*0010*/  S2R R12, SR_TID.X ;  /* 0x00000000000c7919 */ /* 0x000e620000002100 */
[----:B------:R-:W2:Y:S01]  /*0020*/  LDCU.64 UR6, c[0x0][0x358] ;  /* 0x00006b00ff0677ac */ /* 0x000ea20008000a00 */
[----:B0-----:R-:W-:Y:S02]  /*0030*/  IADD3 R1, PT, PT, R1, -0xc00, RZ ;  /* 0xfffff40001017810 */ /* 0x001fe40007ffe0ff */
[C---:B-1----:R-:W-:Y:S02]  /*0040*/  ISETP.GT.U32.AND P0, PT, R12.reuse, 0x7f, PT ;  /* 0x0000007f0c00780c */ /* 0x042fe40003f04070 */
[----:B------:R-:W-:-:S11]  /*0050*/  ISETP.GT.U32.AND P1, PT, R12, 0x1, PT ;  /* 0x000000010c00780c */ /* 0x000fd60003f24070 */
[----:B------:R-:W0:Y:S01]  /*0060*/  @!P0 LDC.64 R2, c[0x0][0x388] ;  /* 0x0000e200ff028b82 */ /* 0x000e220000000a00 */
[C---:B------:R-:W-:Y:S02]  /*0070*/  @!P0 SHF.L.U32 R9, R12.reuse, 0x1, RZ ;  /* 0x000000010c098819 */ /* 0x040fe400000006ff */
[----:B------:R-:W-:-:S05]  /*0080*/  @!P1 SHF.L.U32 R13, R12, 0x1, RZ ;  /* 0x000000010c0d9819 */ /* 0x000fca00000006ff */
[----:B------:R-:W1:Y:S08]  /*0090*/  @!P0 LDC.64 R4, c[0x0][0x390] ;  /* 0x0000e400ff048b82 */ /* 0x000e700000000a00 */
[----:B------:R-:W3:Y:S01]  /*00a0*/  @!P1 LDC.64 R6, c[0x0][0x380] ;  /* 0x0000e000ff069b82 */ /* 0x000ee20000000a00 */
[----:B0-----:R-:W-:-:S05]  /*00b0*/  @!P0 IMAD.WIDE.U32 R2, R9, 0x4, R2 ;  /* 0x0000000409028825 */ /* 0x001fca00078e0002 */
[----:B--2---:R-:W2:Y:S01]  /*00c0*/  @!P0 LDG.E R10, desc[UR6][R2.64] ;  /* 0x00000006020a8981 */ /* 0x004ea2000c1e1900 */
[----:B-1----:R-:W-:-:S03]  /*00d0*/  @!P0 IMAD.WIDE.U32 R4, R9, 0x4, R4 ;  /* 0x0000000409048825 */ /* 0x002fc600078e0004 */
[----:B------:R-:W2:Y:S04]  /*00e0*/  @!P0 LDG.E R11, desc[UR6][R2.64+0x4] ;  /* 0x00000406020b8981 */ /* 0x000ea8000c1e1900 */
[----:B------:R-:W4:Y:S01]  /*00f0*/  @!P0 LDG.E R14, desc[UR6][R4.64] ;  /* 0x00000006040e8981 */ /* 0x000f22000c1e1900 */
[----:B---3--:R-:W-:-:S03]  /*0100*/  @!P1 IMAD.WIDE.U32 R6, R13, 0x4, R6 ;  /* 0x000000040d069825 */ /* 0x008fc600078e0006 */
[----:B------:R-:W4:Y:S01]  /*0110*/  @!P0 LDG.E R15, desc[UR6][R4.64+0x4] ;  /* 0x00000406040f8981 */ /* 0x000f22000c1e1900 */
[----:B------:R-:W-:Y:S06]  /*0120*/  BAR.SYNC.DEFER_BLOCKING 0x0 ;  /* 0x0000000000007b1d */ /* 0x000fec0000010000 */
[----:B------:R-:W3:Y:S04]  /*0130*/  @!P1 LDG.E R16, desc[UR6][R6.64] ;  /* 0x0000000606109981 */ /* 0x000ee8000c1e1900 */
[----:B------:R-:W3:Y:S01]  /*0140*/  @!P1 LDG.E R17, desc[UR6][R6.64+0x4] ;  /* 0x0000040606119981 */ /* 0x000ee2000c1e1900 */
[----:B------:R-:W-:-:S02]  /*0150*/  @!P1 MOV R0, R1 ;  /* 0x0000000100009202 */ /* 0x000fc40000000f00 */
[----:B------:R-:W-:Y:S02]  /*0160*/  @!P0 LEA R9, R9, R1, 0x2 ;  /* 0x0000000109098211 */ /* 0x000fe400078e10ff */
[----:B------:R-:W-:Y:S01]  /*0170*/  @!P1 LEA R13, R13, R0, 0x2 ;  /* 0x000000000d0d9211 */ /* 0x000fe200078e10ff */
[----:B------:R-:W-:Y:S01]  /*0180*/  BSSY.RECONVERGENT B0, `(.L_x_0) ;  /* 0x000027e000007945 */ /* 0x000fe20003800200 */
[----:B------:R-:W-:Y:S06]  /*0190*/  BAR.SYNC.DEFER_BLOCKING 0x0 ;  /* 0x0000000000007b1d */ /* 0x000fec0000010000 */
[----:B--2---:R0:W-:Y:S04]  /*01a0*/  @!P0 STL.64 [R9], R10 ;  /* 0x0000000a09008387 */ /* 0x0041e80000100a00 */
[----:B----4-:R0:W-:Y:S04]  /*01b0*/  @!P0 STL.64 [R9+0x400], R14 ;  /* 0x0004000e09008387 */ /* 0x0101e80000100a00 */
[----:B---3--:R0:W-:Y:S01]  /*01c0*/  @!P1 STL.64 [R13+0x800], R16 ;  /* 0x000800100d009387 */ /* 0x0081e20000100a00 */
[----:B------:R-:W-:Y:S05]  /*01d0*/  @P1 BRA `(.L_x_1) ;  /* 0x0000002400e01947 */ /* 0x000fea0003800000 */
[----:B------:R-:W-:Y:S01]  /*01e0*/  IADD3 R2, PT, PT, R1, 0x800, RZ ;  /* 0x0000080001027810 */ /* 0x000fe20007ffe0ff */
[----:B------:R-:W2:Y:S01]  /*01f0*/  LDL.128 R4, [R1] ;  /* 0x0000000001047983 */ /* 0x000ea20000100c00 */
[----:B------:R-:W-:Y:S01]  /*0200*/  SHF.L.U32 R3, R12, 0x1, RZ ;  /* 0x000000010c037819 */ /* 0x000fe200000006ff */
[----:B------:R-:W1:Y:S02]  /*0210*/  LDCU UR5, c[0x0][0x3b0] ;  /* 0x00007600ff0577ac */ /* 0x000e640008000800 */
[----:B0-----:R-:W3:Y:S01]  /*0220*/  LDL.128 R8, [R1+0x10] ;  /* 0x0000100001087983 */ /* 0x001ee20000100c00 */
[----:B------:R-:W-:-:S06]  /*0230*/  LEA R2, R3, R2, 0x2 ;  /* 0x0000000203027211 */ /* 0x000fcc00078e10ff */
[----:B------:R-:W2:Y:S02]  /*0240*/  LDL.64 R2, [R2] ;  /* 0x0000000002027983 */ /* 0x000ea40000100a00 */
[C---:B--2---:R-:W-:Y:S01]  /*0250*/  FFMA R0, R2.reuse, R4, RZ ;  /* 0x0000000402007223 */ /* 0x044fe200000000ff */
[C---:B------:R-:W-:Y:S01]  /*0260*/  FFMA R6, R2.reuse, R6, RZ ;  /* 0x0000000602067223 */ /* 0x040fe200000000ff */
[C---:B---3--:R-:W-:Y:S01]  /*0270*/  FFMA R8, R2.reuse, R8, RZ ;  /* 0x0000000802087223 */ /* 0x048fe200000000ff */
[----:B------:R-:W-:Y:S01]  /*0280*/  FFMA R10, R2, R10, RZ ;  /* 0x0000000a020a7223 */ /* 0x000fe200000000ff */
[C---:B------:R-:W-:Y:S01]  /*0290*/  FFMA R4, R3.reuse, R5, R0 ;  /* 0x0000000503047223 */ /* 0x040fe20000000000 */
[----:B------:R-:W-:Y:S01]  /*02a0*/  SHF.L.U32 R0, R12, 0x9, RZ ;  /* 0x000000090c007819 */ /* 0x000fe200000006ff */
[C---:B------:R-:W-:Y:S01]  /*02b0*/  FFMA R6, R3.reuse, R7, R6 ;  /* 0x0000000703067223 */ /* 0x040fe20000000006 */
[C---:B------:R-:W-:Y:S01]  /*02c0*/  FFMA R8, R3.reuse, R9, R8 ;  /* 0x0000000903087223 */ /* 0x040fe20000000008 */
[----:B------:R-:W-:Y:S01]  /*02d0*/  FFMA R10, R3, R11, R10 ;  /* 0x0000000b030a7223 */ /* 0x000fe2000000000a */
[----:B------:R-:W-:Y:S01]  /*02e0*/  LOP3.LUT R0, R0, 0x10, RZ, 0xfc, !PT ;  /* 0x0000001000007812 */ /* 0x000fe200078efcff */
[----:B-1----:R-:W-:Y:S01]  /*02f0*/  FMUL R16, R4, UR5 ;  /* 0x0000000504107c20 */ /* 0x002fe20008400000 */
[----:B------:R-:W-:Y:S01]  /*0300*/  FMUL R17, R6, UR5 ;  /* 0x0000000506117c20 */ /* 0x000fe20008400000 */
[----:B------:R-:W-:Y:S01]  /*0310*/  FMUL R18, R8, UR5 ;  /* 0x0000000508127c20 */ /* 0x000fe20008400000 */
[----:B------:R-:W-:Y:S01]  /*0320*/  IADD3 R13, PT, PT, R1, R0, RZ ;  /* 0x00000000010d7210 */ /* 0x000fe20007ffe0ff */
[----:B------:R-:W-:-:S05]  /*0330*/  FMUL R19, R10, UR5 ;  /* 0x000000050a137c20 */ /* 0x000fca0008400000 */
[----:B------:R0:W-:Y:S04]  /*0340*/  STL.128 [R13+0x7f0], R16 ;  /* 0x0007f0100d007387 */ /* 0x0001e80000100c00 */
[----:B------:R-:W2:Y:S04]  /*0350*/  LDL.128 R4, [R1+0x20] ;  /* 0x0000200001047983 */ /* 0x000ea80000100c00 */
[----:B------:R-:W3:Y:S01]  /*0360*/  LDL.128 R8, [R1+0x30] ;  /* 0x0000300001087983 */ /* 0x000ee20000100c00 */
[----:B0-----:R-:W-:-:S04]  /*0370*/  FMNMX3 R16, R16, -1.00000002004087734272e+20, R17, !PT ;  /* 0xe0ad78ec10107876 */ /* 0x001fc80007800011 */
[----:B------:R-:W-:Y:S01]  /*0380*/  FMNMX3 R16, R16, R18, R19, !PT ;  /* 0x0000001210107276 */ /* 0x000fe20007800013 */
[----:B------:R-:W-:Y:S01]  /*0390*/  UMOV UR4, 0x8 ;  /* 0x0000000800047882 */ /* 0x000fe20000000000 */
[C---:B--2---:R-:W-:Y:S01]  /*03a0*/  FFMA R0, R2.reuse, R4, RZ ;  /* 0x0000000402007223 */ /* 0x044fe200000000ff */
[C---:B------:R-:W-:Y:S01]  /*03b0*/  FFMA R4, R2.reuse, R6, RZ ;  /* 0x0000000602047223 */ /* 0x040fe200000000ff */
[C---:B---3--:R-:W-:Y:S01]  /*03c0*/  FFMA R8, R2.reuse, R8, RZ ;  /* 0x0000000802087223 */ /* 0x048fe200000000ff */
[----:B------:R-:W-:Y:S01]  /*03d0*/  FFMA R10, R2, R10, RZ ;  /* 0x0000000a020a7223 */ /* 0x000fe200000000ff */
[C---:B------:R-:W-:Y:S01]  /*03e0*/  FFMA R0, R3.reuse, R5, R0 ;  /* 0x0000000503007223 */ /* 0x040fe20000000000 */
[C---:B------:R-:W-:Y:S01]  /*03f0*/  FFMA R5, R3.reuse, R7, R4 ;  /* 0x0000000703057223 */ /* 0x040fe20000000004 */
[C---:B------:R-:W-:Y:S01]  /*0400*/  FFMA R6, R3.reuse, R9, R8 ;  /* 0x0000000903067223 */ /* 0x040fe20000000008 */
[----:B------:R-:W-:Y:S01]  /*0410*/  FFMA R7, R3, R11, R10 ;  /* 0x0000000b03077223 */ /* 0x000fe2000000000a */
[----:B------:R-:W-:Y:S01]  /*0420*/  FMUL R4, R0, UR5 ;  /* 0x0000000500047c20 */ /* 0x000fe20008400000 */
[----:B------:R-:W-:Y:S01]  /*0430*/  FMUL R5, R5, UR5 ;  /* 0x0000000505057c20 */ /* 0x000fe20008400000 */
[----:B------:R-:W-:Y:S01]  /*0440*/  FMUL R6, R6, UR5 ;  /* 0x0000000506067c20 */ /* 0x000fe20008400000 */
[----:B------:R-:W-:-:S05]  /*0450*/  FMUL R7, R7, UR5 ;  /* 0x0000000507077c20 */ /* 0x000fca0008400000 */
[----:B------:R0:W-:Y:S01]  /*0460*/  STL.128 [R13+0x800], R4 ;  /* 0x000800040d007387 */ /* 0x0001e20000100c00 */
[----:B------:R-:W-:Y:S02]  /*0470*/  FMNMX3 R16, R16, R4, R5, !PT ;  /* 0x0000000410107276 */ /* 0x000fe40007800005 */
[C---:B------:R-:W-:Y:S02]  /*0480*/  IADD3 R8, PT, PT, R1.reuse, 0x400, RZ ;  /* 0x0000040001087810 */ /* 0x040fe40007ffe0ff */
[----:B------:R-:W-:Y:S02]  /*0490*/  FMNMX3 R9, R16, R6, R7, !PT ;  /* 0x0000000610097276 */ /* 0x000fe40007800007 */
[----:B------:R-:W-:Y:S02]  /*04a0*/  IADD3 R10, PT, PT, R1, 0x60, RZ ;  /* 0x00000060010a7810 */ /* 0x000fe40007ffe0ff */
[C---:B------:R-:W-:Y:S02]  /*04b0*/  IADD3 R0, PT, PT, R13.reuse, 0x800, RZ ;  /* 0x000008000d007810 */ /* 0x040fe40007ffe0ff */
[----:B------:R-:W-:-:S07]  /*04c0*/  IADD3 R11, PT, PT, R13, 0x820, RZ ;  /* 0x000008200d0b7810 */ /* 0x000fce0007ffe0ff */
.L_x_2:
[----:B------:R-:W2:Y:S04]  /*04d0*/  LDL.128 R16, [R10+-0x20] ;  /* 0xffffe0000a107983 */ /* 0x000ea80000100c00 */
[----:B0-----:R-:W3:Y:S01]  /*04e0*/  LDL.128 R4, [R10+-0x10] ;  /* 0xfffff0000a047983 */ /* 0x001ee20000100c00 */
        /* <DEDUP_REMOVED lines=12> */
[----:B------:R-:W-:Y:S04]  /*05b0*/  STL.128 [R11+-0x10], R16 ;  /* 0xfffff0100b007387 */ /* 0x000fe80000100c00 */
[----:B------:R-:W2:Y:S04]  /*05c0*/  LDL.128 R20, [R10] ;  /* 0x000000000a147983 */ /* 0x000ea80000100c00 */
[----:B------:R-:W3:Y:S01]  /*05d0*/  LDL.128 R4, [R10+0x10] ;  /* 0x000010000a047983 */ /* 0x000ee20000100c00 */
        /* <DEDUP_REMOVED lines=12> */
[----:B------:R-:W-:Y:S04]  /*06a0*/  STL.128 [R11], R24 ;  /* 0x000000180b007387 */ /* 0x000fe80000100c00 */
[----:B------:R-:W2:Y:S04]  /*06b0*/  LDL.128 R20, [R10+0x20] ;  /* 0x000020000a147983 */ /* 0x000ea80000100c00 */
        /* <DEDUP_REMOVED lines=13> */
[----:B------:R-:W-:Y:S04]  /*0790*/  STL.128 [R11+0x10], R28 ;  /* 0x0000101c0b007387 */ /* 0x000fe80000100c00 */
        /* <DEDUP_REMOVED lines=77> */
[----:B------:R-:W-:-:S04]  /*0c70*/  FMNMX3 R9, R9, R16, R17, !PT ;  /* 0x0000001009097276 */ /* 0x000fc80007800011 */
[----:B------:R-:W-:-:S04]  /*0c80*/  FMNMX3 R9, R9, R18, R19, !PT ;  /* 0x0000001209097276 */ /* 0x000fc80007800013 */
[----:B------:R-:W-:-:S04]  /*0c90*/  FMNMX3 R9, R9, R24, R25, !PT ;  /* 0x0000001809097276 */ /* 0x000fc80007800019 */
[----:B------:R-:W-:-:S04]  /*0ca0*/  FMNMX3 R9, R9, R26, R27, !PT ;  /* 0x0000001a09097276 */ /* 0x000fc8000780001b */
[----:B------:R-:W-:Y:S01]  /*0cb0*/  FMNMX3 R9, R9, R28, R29, !PT ;  /* 0x0000001c09097276 */ /* 0x000fe2000780001d */
        /* <DEDUP_REMOVED lines=12> */
[----:B------:R0:W-:Y:S04]  /*0d80*/  STL.128 [R11+0x70], R40 ;  /* 0x000070280b007387 */ /* 0x0001e80000100c00 */
[----:B------:R-:W2:Y:S04]  /*0d90*/  LDL.128 R52, [R10+0x100] ;  /* 0x000100000a347983 */ /* 0x000ea80000100c00 */
[----:B------:R1:W3:Y:S01]  /*0da0*/  LDL.128 R4, [R10+0x110] ;  /* 0x000110000a047983 */ /* 0x0002e20000100c00 */
[----:B------:R-:W-:Y:S01]  /*0db0*/  FMNMX3 R9, R9, R30, R31, !PT ;  /* 0x0000001e09097276 */ /* 0x000fe2000780001f */
[----:B------:R-:W-:-:S03]  /*0dc0*/  UIADD3 UR4, UPT, UPT, UR4, 0x28, URZ ;  /* 0x0000002804047890 */ /* 0x000fc6000fffe0ff */
[----:B------:R-:W-:Y:S01]  /*0dd0*/  FMNMX3 R9, R9, R32, R33, !PT ;  /* 0x0000002009097276 */ /* 0x000fe20007800021 */
[----:B------:R-:W-:Y:S01]  /*0de0*/  UISETP.NE.AND UP0, UPT, UR4, 0x80, UPT ;  /* 0x000000800400788c */ /* 0x000fe2000bf05270 */
[----:B-1----:R-:W-:Y:S02]  /*0df0*/  IADD3 R10, PT, PT, R10, 0x140, RZ ;  /* 0x000001400a0a7810 */ /* 0x002fe40007ffe0ff */
[----:B------:R-:W-:-:S04]  /*0e00*/  FMNMX3 R9, R9, R34, R35, !PT ;  /* 0x0000002209097276 */ /* 0x000fc80007800023 */
        /* <DEDUP_REMOVED lines=8> */
[----:B0-----:R-:W-:-:S04]  /*0e90*/  FMNMX3 R40, R9, R40, R41, !PT ;  /* 0x0000002809287276 */ /* 0x001fc80007800029 */
        /* <DEDUP_REMOVED lines=12> */
[----:B------:R-:W-:-:S03]  /*0f60*/  FMUL R55, R6, UR5 ;  /* 0x0000000506377c20 */ /* 0x000fc60008400000 */
[----:B------:R-:W-:Y:S02]  /*0f70*/  FMNMX3 R40, R40, R52, R53, !PT ;  /* 0x0000003428287276 */ /* 0x000fe40007800035 */
[----:B------:R0:W-:Y:S02]  /*0f80*/  STL.128 [R11+0x80], R52 ;  /* 0x000080340b007387 */ /* 0x0001e40000100c00 */
[----:B------:R-:W-:Y:S02]  /*0f90*/  FMNMX3 R9, R40, R54, R55, !PT ;  /* 0x0000003628097276 */ /* 0x000fe40007800037 */
[----:B0-----:R-:W-:Y:S01]  /*0fa0*/  IADD3 R11, PT, PT, R11, 0xa0, RZ ;  /* 0x000000a00b0b7810 */ /* 0x001fe20007ffe0ff */
[----:B------:R-:W-:Y:S06]  /*0fb0*/  BRA.U UP0, `(.L_x_2) ;  /* 0xfffffff500447547 */ /* 0x000fec000b83ffff */
[----:B------:R-:W-:Y:S01]  /*0fc0*/  HFMA2 R3, -RZ, RZ, 0, 0 ;  /* 0x00000000ff037431 */ /* 0x000fe200000001ff */
[----:B------:R-:W-:Y:S01]  /*0fd0*/  MOV R24, R13 ;  /* 0x0000000d00187202 */ /* 0x000fe20000000f00 */
[----:B------:R-:W-:-:S06]  /*0fe0*/  UMOV UR4, URZ ;  /* 0x000000ff00047c82 */ /* 0x000fcc0008000000 */
.L_x_3:
[----:B------:R-:W2:Y:S01]  /*0ff0*/  LDL.128 R4, [R0+-0x10] ;  /* 0xfffff00000047983 */ /* 0x000ea20000100c00 */
[----:B------:R-:W-:Y:S02]  /*1000*/  MOV R19, 0x3bbb989d ;  /* 0x3bbb989d00137802 */ /* 0x000fe40000000f00 */
[----:B------:R-:W-:Y:S01]  /*1010*/  MOV R25, 0x437c0000 ;  /* 0x437c000000197802 */ /* 0x000fe20000000f00 */
[C---:B--2---:R-:W-:Y:S01]  /*1020*/  FADD R4, -R9.reuse, R4 ;  /* 0x0000000409047221 */ /* 0x044fe20000000100 */
[C---:B------:R-:W-:Y:S01]  /*1030*/  FADD R10, -R9.reuse, R5 ;  /* 0x00000005090a7221 */ /* 0x040fe20000000100 */
[----:B------:R-:W-:Y:S02]  /*1040*/  FADD R14, -R9, R6 ;  /* 0x00000006090e7221 */ /* 0x000fe40000000100 */
[-C--:B------:R-:W-:Y:S01]  /*1050*/  FFMA.SAT R2, R4, R19.reuse, 0.5 ;  /* 0x3f00000004027423 */ /* 0x080fe20000002013 */
[-C--:B------:R-:W-:Y:S01]  /*1060*/  FFMA.SAT R11, R10, R19.reuse, 0.5 ;  /* 0x3f0000000a0b7423 */ /* 0x080fe20000002013 */
[----:B------:R-:W-:-:S02]  /*1070*/  FFMA.SAT R6, R14, R19, 0.5 ;  /* 0x3f0000000e067423 */ /* 0x000fc40000002013 */
[-C--:B------:R-:W-:Y:S01]  /*1080*/  FFMA.RM R2, R2, R25.reuse, 12582913 ;  /* 0x4b40000102027423 */ /* 0x080fe20000004019 */
[----:B------:R-:W-:-:S03]  /*1090*/  FFMA.RM R11, R11, R25, 12582913 ;  /* 0x4b4000010b0b7423 */ /* 0x000fc60000004019 */
[----:B------:R-:W-:Y:S01]  /*10a0*/  FADD R5, R2, -12583039 ;  /* 0xcb40007f02057421 */ /* 0x000fe20000000000 */
[C---:B------:R-:W-:Y:S01]  /*10b0*/  FADD R13, R11.reuse, -12583039 ;  /* 0xcb40007f0b0d7421 */ /* 0x040fe20000000000 */
[----:B------:R-:W-:Y:S02]  /*10c0*/  SHF.L.U32 R11, R11, 0x17, RZ ;  /* 0x000000170b0b7819 */ /* 0x000fe400000006ff */
[----:B------:R-:W-:Y:S01]  /*10d0*/  FFMA R5, R4, 1.4426950216293334961, -R5 ;  /* 0x3fb8aa3b04057823 */ /* 0x000fe20000000805 */
[----:B------:R-:W-:-:S03]  /*10e0*/  FFMA R13, R10, 1.4426950216293334961, -R13 ;  /* 0x3fb8aa3b0a0d7823 */ /* 0x000fc6000000080d */
[----:B------:R-:W-:Y:S01]  /*10f0*/  FFMA R5, R4, 1.925963033500011079e-08, R5 ;  /* 0x32a5706004057823 */ /* 0x000fe20000000005 */
[----:B------:R-:W-:Y:S01]  /*1100*/  FADD R4, -R9, R7 ;  /* 0x0000000709047221 */ /* 0x000fe20000000100 */
[----:B------:R-:W-:Y:S01]  /*1110*/  FFMA.RM R7, R6, R25, 12582913 ;  /* 0x4b40000106077423 */ /* 0x000fe20000004019 */
[----:B------:R-:W-:Y:S02]  /*1120*/  FFMA R13, R10, 1.925963033500011079e-08, R13 ;  /* 0x32a570600a0d7823 */ /* 0x000fe4000000000d */
[----:B------:R-:W-:Y:S01]  /*1130*/  FFMA.SAT R6, R4, R19, 0.5 ;  /* 0x3f00000004067423 */ /* 0x000fe20000002013 */
[C---:B------:R-:W-:Y:S01]  /*1140*/  FADD R15, R7.reuse, -12583039 ;  /* 0xcb40007f070f7421 */ /* 0x040fe20000000000 */
[----:B------:R-:W0:Y:S01]  /*1150*/  MUFU.EX2 R5, R5 ;  /* 0x0000000500057308 */ /* 0x000e220000000800 */
[----:B------:R-:W-:Y:S01]  /*1160*/  SHF.L.U32 R7, R7, 0x17, RZ ;  /* 0x0000001707077819 */ /* 0x000fe200000006ff */
[----:B------:R-:W-:Y:S01]  /*1170*/  FFMA.RM R16, R6, R25, 12582913 ;  /* 0x4b40000106107423 */ /* 0x000fe20000004019 */
[----:B------:R-:W-:-:S03]  /*1180*/  FFMA R15, R14, 1.4426950216293334961, -R15 ;  /* 0x3fb8aa3b0e0f7823 */ /* 0x000fc6000000080f */
[----:B------:R-:W-:Y:S01]  /*1190*/  FADD R17, R16, -12583039 ;  /* 0xcb40007f10117421 */ /* 0x000fe20000000000 */
[----:B------:R-:W-:Y:S01]  /*11a0*/  FFMA R15, R14, 1.925963033500011079e-08, R15 ;  /* 0x32a570600e0f7823 */ /* 0x000fe2000000000f */
[----:B------:R-:W1:Y:S01]  /*11b0*/  MUFU.EX2 R6, R13 ;  /* 0x0000000d00067308 */ /* 0x000e620000000800 */
[----:B------:R-:W-:Y:S01]  /*11c0*/  SHF.L.U32 R16, R16, 0x17, RZ ;  /* 0x0000001710107819 */ /* 0x000fe200000006ff */
[----:B------:R-:W-:-:S04]  /*11d0*/  FFMA R17, R4, 1.4426950216293334961, -R17 ;  /* 0x3fb8aa3b04117823 */ /* 0x000fc80000000811 */
[----:B------:R-:W-:Y:S01]  /*11e0*/  FFMA R17, R4, 1.925963033500011079e-08, R17 ;  /* 0x32a5706004117823 */ /* 0x000fe20000000011 */
[----:B------:R-:W-:Y:S01]  /*11f0*/  SHF.L.U32 R4, R2, 0x17, RZ ;  /* 0x0000001702047819 */ /* 0x000fe200000006ff */
[----:B------:R-:W2:Y:S04]  /*1200*/  MUFU.EX2 R10, R15 ;  /* 0x0000000f000a7308 */ /* 0x000ea80000000800 */
[----:B0-----:R-:W-:-:S04]  /*1210*/  FMUL R4, R4, R5 ;  /* 0x0000000504047220 */ /* 0x001fc80000400000 */
[----:B------:R-:W0:Y:S01]  /*1220*/  MUFU.EX2 R17, R17 ;  /* 0x0000001100117308 */ /* 0x000e220000000800 */
[----:B-1----:R-:W-:Y:S01]  /*1230*/  FMUL R5, R11, R6 ;  /* 0x000000060b057220 */ /* 0x002fe20000400000 */
[----:B--2---:R-:W-:Y:S01]  /*1240*/  FMUL R6, R7, R10 ;  /* 0x0000000a07067220 */ /* 0x004fe20000400000 */
[----:B0-----:R-:W-:-:S05]  /*1250*/  FMUL R7, R16, R17 ;  /* 0x0000001110077220 */ /* 0x001fca0000400000 */
[----:B------:R0:W-:Y:S04]  /*1260*/  STL.128 [R24+-0x10], R4 ;  /* 0xfffff00418007387 */ /* 0x0001e80000100c00 */
[----:B------:R1:W2:Y:S01]  /*1270*/  LDL.128 R20, [R0] ;  /* 0x0000000000147983 */ /* 0x0002a20000100c00 */
[----:B------:R-:W-:-:S04]  /*1280*/  UIADD3 UR4, UPT, UPT, UR4, 0x8, URZ ;  /* 0x0000000804047890 */ /* 0x000fc8000fffe0ff */
[----:B------:R-:W-:Y:S01]  /*1290*/  UISETP.NE.AND UP0, UPT, UR4, 0x80, UPT ;  /* 0x000000800400788c */ /* 0x000fe2000bf05270 */
[----:B-1----:R-:W-:Y:S01]  /*12a0*/  IADD3 R0, PT, PT, R0, 0x20, RZ ;  /* 0x0000002000007810 */ /* 0x002fe20007ffe0ff */
[----:B0-----:R-:W-:-:S04]  /*12b0*/  FADD R4, R4, R3 ;  /* 0x0000000304047221 */ /* 0x001fc80000000000 */
[----:B------:R-:W-:-:S04]  /*12c0*/  FADD R5, R4, R5 ;  /* 0x0000000504057221 */ /* 0x000fc80000000000 */
[----:B------:R-:W-:-:S04]  /*12d0*/  FADD R6, R5, R6 ;  /* 0x0000000605067221 */ /* 0x000fc80000000000 */
[----:B------:R-:W-:Y:S01]  /*12e0*/  FADD R7, R6, R7 ;  /* 0x0000000706077221 */ /* 0x000fe20000000000 */
[C---:B--2---:R-:W-:Y:S01]  /*12f0*/  FADD R20, -R9.reuse, R20 ;  /* 0x0000001409147221 */ /* 0x044fe20000000100 */
[C---:B------:R-:W-:Y:S01]  /*1300*/  FADD R21, -R9.reuse, R21 ;  /* 0x0000001509157221 */ /* 0x040fe20000000100 */
[C---:B------:R-:W-:Y:S01]  /*1310*/  FADD R22, -R9.reuse, R22 ;  /* 0x0000001609167221 */ /* 0x040fe20000000100 */
[----:B------:R-:W-:Y:S01]  /*1320*/  FADD R23, -R9, R23 ;  /* 0x0000001709177221 */ /* 0x000fe20000000100 */
[-C--:B------:R-:W-:Y:S01]  /*1330*/  FFMA.SAT R2, R20, R19.reuse, 0.5 ;  /* 0x3f00000014027423 */ /* 0x080fe20000002013 */
[-C--:B------:R-:W-:Y:S01]  /*1340*/  FFMA.SAT R10, R21, R19.reuse, 0.5 ;  /* 0x3f000000150a7423 */ /* 0x080fe20000002013 */
[-C--:B------:R-:W-:Y:S01]  /*1350*/  FFMA.SAT R13, R22, R19.reuse, 0.5 ;  /* 0x3f000000160d7423 */ /* 0x080fe20000002013 */
[----:B------:R-:W-:Y:S01]  /*1360*/  FFMA.SAT R16, R23, R19, 0.5 ;  /* 0x3f00000017107423 */ /* 0x000fe20000002013 */
[-C--:B------:R-:W-:Y:S01]  /*1370*/  FFMA.RM R2, R2, R25.reuse, 12582913 ;  /* 0x4b40000102027423 */ /* 0x080fe20000004019 */
[-C--:B------:R-:W-:Y:S01]  /*1380*/  FFMA.RM R10, R10, R25.reuse, 12582913 ;  /* 0x4b4000010a0a7423 */ /* 0x080fe20000004019 */
[-C--:B------:R-:W-:Y:S01]  /*1390*/  FFMA.RM R13, R13, R25.reuse, 12582913 ;  /* 0x4b4000010d0d7423 */ /* 0x080fe20000004019 */
[----:B------:R-:W-:Y:S01]  /*13a0*/  FFMA.RM R16, R16, R25, 12582913 ;  /* 0x4b40000110107423 */ /* 0x000fe20000004019 */
[----:B------:R-:W-:Y:S01]  /*13b0*/  FADD R11, R2, -12583039 ;  /* 0xcb40007f020b7421 */ /* 0x000fe20000000000 */
[----:B------:R-:W-:Y:S01]  /*13c0*/  FADD R14, R10, -12583039 ;  /* 0xcb40007f0a0e7421 */ /* 0x000fe20000000000 */
[----:B------:R-:W-:Y:S01]  /*13d0*/  FADD R15, R13, -12583039 ;  /* 0xcb40007f0d0f7421 */ /* 0x000fe20000000000 */
[----:B------:R-:W-:Y:S01]  /*13e0*/  FADD R18, R16, -12583039 ;  /* 0xcb40007f10127421 */ /* 0x000fe20000000000 */
[----:B------:R-:W-:Y:S01]  /*13f0*/  FFMA R11, R20, 1.4426950216293334961, -R11 ;  /* 0x3fb8aa3b140b7823 */ /* 0x000fe2000000080b */
[----:B------:R-:W-:Y:S01]  /*1400*/  FFMA R14, R21, 1.4426950216293334961, -R14 ;  /* 0x3fb8aa3b150e7823 */ /* 0x000fe2000000080e */
[----:B------:R-:W-:Y:S01]  /*1410*/  FFMA R15, R22, 1.4426950216293334961, -R15 ;  /* 0x3fb8aa3b160f7823 */ /* 0x000fe2000000080f */
[----:B------:R-:W-:Y:S01]  /*1420*/  FFMA R18, R23, 1.4426950216293334961, -R18 ;  /* 0x3fb8aa3b17127823 */ /* 0x000fe20000000812 */
[----:B------:R-:W-:Y:S01]  /*1430*/  FFMA R11, R20, 1.925963033500011079e-08, R11 ;  /* 0x32a57060140b7823 */ /* 0x000fe2000000000b */
[----:B------:R-:W-:Y:S01]  /*1440*/  FFMA R14, R21, 1.925963033500011079e-08, R14 ;  /* 0x32a57060150e7823 */ /* 0x000fe2000000000e */
[----:B------:R-:W-:Y:S01]  /*1450*/  FFMA R15, R22, 1.925963033500011079e-08, R15 ;  /* 0x32a57060160f7823 */ /* 0x000fe2000000000f */
[----:B------:R-:W-:Y:S01]  /*1460*/  FFMA R23, R23, 1.925963033500011079e-08, R18 ;  /* 0x32a5706017177823 */ /* 0x000fe20000000012 */
[----:B------:R-:W-:-:S02]  /*1470*/  SHF.L.U32 R2, R2, 0x17, RZ ;  /* 0x0000001702027819 */ /* 0x000fc400000006ff */
[----:B------:R-:W0:Y:S01]  /*1480*/  MUFU.EX2 R11, R11 ;  /* 0x0000000b000b7308 */ /* 0x000e220000000800 */
[----:B------:R-:W-:Y:S02]  /*1490*/  SHF.L.U32 R17, R10, 0x17, RZ ;  /* 0x000000170a117819 */ /* 0x000fe400000006ff */
[----:B------:R-:W-:Y:S02]  /*14a0*/  SHF.L.U32 R19, R16, 0x17, RZ ;  /* 0x0000001710137819 */ /* 0x000fe400000006ff */
[----:B------:R-:W-:-:S03]  /*14b0*/  SHF.L.U32 R18, R13, 0x17, RZ ;  /* 0x000000170d127819 */ /* 0x000fc600000006ff */
[----:B------:R-:W1:Y:S08]  /*14c0*/  MUFU.EX2 R14, R14 ;  /* 0x0000000e000e7308 */ /* 0x000e700000000800 */
[----:B------:R-:W2:Y:S01]  /*14d0*/  MUFU.EX2 R15, R15 ;  /* 0x0000000f000f7308 */ /* 0x000ea20000000800 */
[----:B0-----:R-:W-:-:S04]  /*14e0*/  FMUL R16, R2, R11 ;  /* 0x0000000b02107220 */ /* 0x001fc80000400000 */
[----:B------:R-:W-:-:S03]  /*14f0*/  FADD R2, R7, R16 ;  /* 0x0000001007027221 */ /* 0x000fc60000000000 */
[----:B------:R-:W0:Y:S01]  /*1500*/  MUFU.EX2 R20, R23 ;  /* 0x0000001700147308 */ /* 0x000e220000000800 */
[----:B-1----:R-:W-:-:S04]  /*1510*/  FMUL R17, R17, R14 ;  /* 0x0000000e11117220 */ /* 0x002fc80000400000 */
[----:B------:R-:W-:Y:S01]  /*1520*/  FADD R3, R2, R17 ;  /* 0x0000001102037221 */ /* 0x000fe20000000000 */
[----:B--2---:R-:W-:-:S04]  /*1530*/  FMUL R18, R18, R15 ;  /* 0x0000000f12127220 */ /* 0x004fc80000400000 */
[----:B------:R-:W-:Y:S01]  /*1540*/  FADD R2, R3, R18 ;  /* 0x0000001203027221 */ /* 0x000fe20000000000 */
[----:B0-----:R-:W-:-:S04]  /*1550*/  FMUL R19, R19, R20 ;  /* 0x0000001413137220 */ /* 0x001fc80000400000 */
[----:B------:R-:W-:Y:S01]  /*1560*/  FADD R3, R2, R19 ;  /* 0x0000001302037221 */ /* 0x000fe20000000000 */
[----:B------:R0:W-:Y:S02]  /*1570*/  STL.128 [R24], R16 ;  /* 0x0000001018007387 */ /* 0x0001e40000100c00 */
[----:B0-----:R-:W-:Y:S01]  /*1580*/  IADD3 R24, PT, PT, R24, 0x20, RZ ;  /* 0x0000002018187810 */ /* 0x001fe20007ffe0ff */
[----:B------:R-:W-:Y:S06]  /*1590*/  BRA.U UP0, `(.L_x_3) ;  /* 0xfffffff900947547 */ /* 0x000fec000b83ffff */
[----:B------:R-:W-:-:S04]  /*15a0*/  SHF.L.U32 R0, R12, 0x7, RZ ;  /* 0x000000070c007819 */ /* 0x000fc800000006ff */
[----:B------:R-:W-:-:S05]  /*15b0*/  LEA R0, R0, R1, 0x2 ;  /* 0x0000000100007211 */ /* 0x000fca00078e10ff */
[----:B------:R0:W5:Y:S04]  /*15c0*/  LDL.128 R4, [R0] ;  /* 0x0000000000047983 */ /* 0x0001680000100c00 */
[----:B------:R0:W5:Y:S04]  /*15d0*/  LDL.128 R16, [R0+0x10] ;  /* 0x0000100000107983 */ /* 0x0001680000100c00 */
        /* <DEDUP_REMOVED lines=29> */
[----:B------:R0:W5:Y:S01]  /*17b0*/  LDL.128 R136, [R0+0x1f0] ;  /* 0x0001f00000887983 */ /* 0x0001620000100c00 */
[----:B------:R-:W-:Y:S01]  /*17c0*/  HFMA2 R9, -RZ, RZ, 0, 0 ;  /* 0x00000000ff097431 */ /* 0x000fe200000001ff */
[----:B------:R-:W-:-:S13]  /*17d0*/  PLOP3.LUT P0, PT, PT, PT, PT, 0x80, 0x8 ;  /* 0x000000000008781c */ /* 0x000fda0003f0f070 */
.L_x_6:
[----:B------:R-:W-:-:S05]  /*17e0*/  LEA R2, R9, R8, 0x2 ;  /* 0x0000000809027211 */ /* 0x000fca00078e10ff */
[----:B------:R-:W2:Y:S04]  /*17f0*/  LDL R151, [R2] ;  /* 0x0000000002977983 */ /* 0x000ea80000100800 */
[----:B------:R-:W3:Y:S04]  /*1800*/  LDL R150, [R2+0x8] ;  /* 0x0000080002967983 */ /* 0x000ee80000100800 */
[----:B------:R-:W4:Y:S04]  /*1810*/  LDL R152, [R2+0x10] ;  /* 0x0000100002987983 */ /* 0x000f280000100800 */
        /* <DEDUP_REMOVED lines=15> */
[----:B-1----:R-:W4:Y:S04]  /*1910*/  LDL R13, [R2+0x90] ;  /* 0x00009000020d7983 */ /* 0x002f280000100800 */
[----:B------:R-:W4:Y:S04]  /*1920*/  LDL R10, [R2+0x98] ;  /* 0x00009800020a7983 */ /* 0x000f280000100800 */
[----:B------:R-:W4:Y:S04]  /*1930*/  LDL R11, [R2+0xa0] ;  /* 0x0000a000020b7983 */ /* 0x000f280000100800 */
[----:B0-----:R-:W4:Y:S04]  /*1940*/  LDL R0, [R2+0xa8] ;  /* 0x0000a80002007983 */ /* 0x001f280000100800 */
[----:B------:R-:W4:Y:S04]  /*1950*/  LDL R145, [R2+0xb0] ;  /* 0x0000b00002917983 */ /* 0x000f280000100800 */
[----:B------:R-:W4:Y:S04]  /*1960*/  LDL R158, [R2+0xf8] ;  /* 0x0000f800029e7983 */ /* 0x000f280000100800 */
[----:B------:R-:W4:Y:S01]  /*1970*/  LDL R159, [R2+0x100] ;  /* 0x00010000029f7983 */ /* 0x000f220000100800 */
[----:B--2--5:R-:W-:-:S04]  /*1980*/  FFMA R148, R4, R151, RZ ;  /* 0x0000009704947223 */ /* 0x024fc800000000ff */
[----:B---3--:R-:W-:Y:S02]  /*1990*/  FFMA R151, R5, R150, R148 ;  /* 0x0000009605977223 */ /* 0x008fe40000000094 */
[----:B------:R-:W2:Y:S02]  /*19a0*/  LDL R150, [R2+0xb8] ;  /* 0x0000b80002967983 */ /* 0x000ea40000100800 */
[----:B----4-:R-:W-:Y:S02]  /*19b0*/  FFMA R152, R6, R152, R151 ;  /* 0x0000009806987223 */ /* 0x010fe40000000097 */
[----:B------:R-:W3:Y:S02]  /*19c0*/  LDL R151, [R2+0xc0] ;  /* 0x0000c00002977983 */ /* 0x000ee40000100800 */
[----:B------:R-:W-:Y:S02]  /*19d0*/  FFMA R153, R7, R153, R152 ;  /* 0x0000009907997223 */ /* 0x000fe40000000098 */
[----:B------:R-:W4:Y:S02]  /*19e0*/  LDL R152, [R2+0xc8] ;  /* 0x0000c80002987983 */ /* 0x000f240000100800 */
[----:B------:R-:W-:-:S02]  /*19f0*/  FFMA R154, R16, R154, R153 ;  /* 0x0000009a109a7223 */ /* 0x000fc40000000099 */
[----:B------:R-:W4:Y:S02]  /*1a00*/  LDL R153, [R2+0xd0] ;  /* 0x0000d00002997983 */ /* 0x000f240000100800 */
[----:B------:R-:W-:Y:S02]  /*1a10*/  FFMA R155, R17, R155, R154 ;  /* 0x0000009b119b7223 */ /* 0x000fe4000000009a */
[----:B------:R-:W4:Y:S02]  /*1a20*/  LDL R154, [R2+0xd8] ;  /* 0x0000d800029a7983 */ /* 0x000f240000100800 */
        /* <DEDUP_REMOVED lines=31> */
[----:B------:R-:W4:Y:S04]  /*1c20*/  LDL R10, [R2+0x168] ;  /* 0x00016800020a7983 */ /* 0x000f280000100800 */
[----:B------:R-:W4:Y:S04]  /*1c30*/  LDL R11, [R2+0x170] ;  /* 0x00017000020b7983 */ /* 0x000f280000100800 */
[----:B------:R-:W4:Y:S01]  /*1c40*/  LDL R0, [R2+0x178] ;  /* 0x0001780002007983 */ /* 0x000f220000100800 */
[----:B------:R-:W-:-:S03]  /*1c50*/  FFMA R160, R34, R145, R161 ;  /* 0x0000009122a07223 */ /* 0x000fc600000000a1 */
[----:B------:R-:W4:Y:S01]  /*1c60*/  LDL R145, [R2+0x180] ;  /* 0x0001800002917983 */ /* 0x000f220000100800 */
[----:B--2---:R-:W-:-:S04]  /*1c70*/  FFMA R161, R35, R150, R160 ;  /* 0x0000009623a17223 */ /* 0x004fc800000000a0 */
[----:B---3--:R-:W-:-:S04]  /*1c80*/  FFMA R150, R36, R151, R161 ;  /* 0x0000009724967223 */ /* 0x008fc800000000a1 */
[----:B----4-:R-:W-:-:S04]  /*1c90*/  FFMA R151, R37, R152, R150 ;  /* 0x0000009825977223 */ /* 0x010fc80000000096 */
[----:B------:R-:W-:-:S04]  /*1ca0*/  FFMA R150, R38, R153, R151 ;  /* 0x0000009926967223 */ /* 0x000fc80000000097 */
[----:B------:R-:W-:Y:S02]  /*1cb0*/  FFMA R151, R39, R154, R150 ;  /* 0x0000009a27977223 */ /* 0x000fe40000000096 */
[----:B------:R-:W2:Y:S02]  /*1cc0*/  LDL R154, [R2+0x1a8] ;  /* 0x0001a800029a7983 */ /* 0x000ea40000100800 */
[----:B------:R-:W-:Y:S02]  /*1cd0*/  FFMA R150, R40, R155, R151 ;  /* 0x0000009b28967223 */ /* 0x000fe40000000097 */
[----:B------:R-:W3:Y:S02]  /*1ce0*/  LDL R155, [R2+0x1b0] ;  /* 0x0001b000029b7983 */ /* 0x000ee40000100800 */
[----:B------:R-:W-:Y:S02]  /*1cf0*/  FFMA R151, R41, R156, R150 ;  /* 0x0000009c29977223 */ /* 0x000fe40000000096 */
[----:B------:R-:W4:Y:S02]  /*1d00*/  LDL R156, [R2+0x1b8] ;  /* 0x0001b800029c7983 */ /* 0x000f240000100800 */
[----:B------:R-:W-:-:S02]  /*1d10*/  FFMA R150, R42, R157, R151 ;  /* 0x0000009d2a967223 */ /* 0x000fc40000000097 */
[----:B------:R-:W4:Y:S02]  /*1d20*/  LDL R157, [R2+0x1c0] ;  /* 0x0001c000029d7983 */ /* 0x000f240000100800 */
[----:B------:R-:W-:Y:S02]  /*1d30*/  FFMA R151, R43, R158, R150 ;  /* 0x0000009e2b977223 */ /* 0x000fe40000000096 */
[----:B------:R-:W2:Y:S02]  /*1d40*/  LDL R150, [R2+0x188] ;  /* 0x0001880002967983 */ /* 0x000ea40000100800 */
[----:B------:R-:W-:Y:S02]  /*1d50*/  FFMA R152, R44, R159, R151 ;  /* 0x0000009f2c987223 */ /* 0x000fe40000000097 */
[----:B------:R-:W3:Y:S02]  /*1d60*/  LDL R151, [R2+0x190] ;  /* 0x0001900002977983 */ /* 0x000ee40000100800 */
        /* <DEDUP_REMOVED lines=55> */
[----:B------:R-:W2:Y:S02]  /*20e0*/  LDL R149, [R2+0x270] ;  /* 0x0002700002957983 */ /* 0x000ea40000100800 */
[----:B------:R-:W-:Y:S02]  /*20f0*/  FFMA R153, R73, R146, R152 ;  /* 0x0000009249997223 */ /* 0x000fe40000000098 */
[----:B------:R-:W2:Y:S02]  /*2100*/  LDL R146, [R2+0x278] ;  /* 0x0002780002927983 */ /* 0x000ea40000100800 */
        /* <DEDUP_REMOVED lines=23> */
[----:B------:R-:W2:Y:S04]  /*2280*/  LDL R14, [R2+0x2d8] ;  /* 0x0002d800020e7983 */ /* 0x000ea80000100800 */
[----:B------:R-:W2:Y:S04]  /*2290*/  LDL R153, [R2+0x2e0] ;  /* 0x0002e00002997983 */ /* 0x000ea80000100800 */
[----:B------:R-:W2:Y:S04]  /*22a0*/  LDL R152, [R2+0x2e8] ;  /* 0x0002e80002987983 */ /* 0x000ea80000100800 */
[----:B------:R-:W2:Y:S04]  /*22b0*/  LDL R11, [R2+0x2f0] ;  /* 0x0002f000020b7983 */ /* 0x000ea80000100800 */
[----:B------:R-:W2:Y:S01]  /*22c0*/  LDL R158, [R2+0x2f8] ;  /* 0x0002f800029e7983 */ /* 0x000ea20000100800 */
[----:B------:R-:W-:-:S03]  /*22d0*/  FFMA R160, R86, R145, R161 ;  /* 0x0000009156a07223 */ /* 0x000fc600000000a1 */
[----:B------:R-:W2:Y:S01]  /*22e0*/  LDL R145, [R2+0x320] ;  /* 0x0003200002917983 */ /* 0x000ea20000100800 */
[----:B---3--:R-:W-:-:S03]  /*22f0*/  FFMA R161, R87, R150, R160 ;  /* 0x0000009657a17223 */ /* 0x008fc600000000a0 */
[----:B------:R-:W3:Y:S01]  /*2300*/  LDL R160, [R2+0x3f8] ;  /* 0x0003f80002a07983 */ /* 0x000ee20000100800 */
[----:B----4-:R-:W-:-:S04]  /*2310*/  FFMA R150, R88, R151, R161 ;  /* 0x0000009758967223 */ /* 0x010fc800000000a1 */
[----:B--2---:R-:W-:-:S04]  /*2320*/  FFMA R151, R89, R148, R150 ;  /* 0x0000009459977223 */ /* 0x004fc80000000096 */
[----:B------:R-:W-:-:S04]  /*2330*/  FFMA R148, R90, R149, R151 ;  /* 0x000000955a947223 */ /* 0x000fc80000000097 */
[----:B------:R-:W-:-:S04]  /*2340*/  FFMA R149, R91, R146, R148 ;  /* 0x000000925b957223 */ /* 0x000fc80000000094 */
[----:B------:R-:W-:-:S04]  /*2350*/  FFMA R146, R92, R147, R149 ;  /* 0x000000935c927223 */ /* 0x000fc80000000095 */
[----:B------:R-:W-:-:S04]  /*2360*/  FFMA R147, R93, R144, R146 ;  /* 0x000000905d937223 */ /* 0x000fc80000000092 */
[----:B------:R-:W-:-:S04]  /*2370*/  FFMA R144, R94, R143, R147 ;  /* 0x0000008f5e907223 */ /* 0x000fc80000000093 */
[----:B------:R-:W-:Y:S02]  /*2380*/  FFMA R143, R95, R142, R144 ;  /* 0x0000008e5f8f7223 */ /* 0x000fe40000000090 */
[----:B------:R-:W2:Y:S02]  /*2390*/  LDL R142, [R2+0x328] ;  /* 0x00032800028e7983 */ /* 0x000ea40000100800 */
[----:B------:R-:W-:Y:S02]  /*23a0*/  FFMA R144, R96, R15, R143 ;  /* 0x0000000f60907223 */ /* 0x000fe4000000008f */
[----:B------:R-:W4:Y:S02]  /*23b0*/  LDL R15, [R2+0x330] ;  /* 0x00033000020f7983 */ /* 0x000f240000100800 */
[----:B------:R-:W-:Y:S02]  /*23c0*/  FFMA R143, R97, R140, R144 ;  /* 0x0000008c618f7223 */ /* 0x000fe40000000090 */
[----:B------:R-:W3:Y:S02]  /*23d0*/  LDL R140, [R2+0x338] ;  /* 0x00033800028c7983 */ /* 0x000ee40000100800 */
[----:B------:R-:W-:-:S02]  /*23e0*/  FFMA R144, R98, R141, R143 ;  /* 0x0000008d62907223 */ /* 0x000fc4000000008f */
[----:B------:R-:W3:Y:S02]  /*23f0*/  LDL R141, [R2+0x340] ;  /* 0x00034000028d7983 */ /* 0x000ee40000100800 */
[----:B------:R-:W-:Y:S02]  /*2400*/  FFMA R143, R99, R10, R144 ;  /* 0x0000000a638f7223 */ /* 0x000fe40000000090 */
[----:B------:R-:W3:Y:S02]  /*2410*/  LDL R10, [R2+0x348] ;  /* 0x00034800020a7983 */ /* 0x000ee40000100800 */
        /* <DEDUP_REMOVED lines=23> */
[----:B------:R-:W3:Y:S04]  /*2590*/  LDL R154, [R2+0x3a8] ;  /* 0x0003a800029a7983 */ /* 0x000ee80000100800 */
[----:B------:R-:W3:Y:S04]  /*25a0*/  LDL R155, [R2+0x3b0] ;  /* 0x0003b000029b7983 */ /* 0x000ee80000100800 */
[----:B------:R-:W3:Y:S04]  /*25b0*/  LDL R152, [R2+0x3b8] ;  /* 0x0003b80002987983 */ /* 0x000ee80000100800 */
[----:B------:R-:W3:Y:S04]  /*25c0*/  LDL R153, [R2+0x3c0] ;  /* 0x0003c00002997983 */ /* 0x000ee80000100800 */
[----:B------:R-:W3:Y:S04]  /*25d0*/  LDL R150, [R2+0x3c8] ;  /* 0x0003c80002967983 */ /* 0x000ee80000100800 */
[----:B------:R-:W3:Y:S01]  /*25e0*/  LDL R151, [R2+0x3d0] ;  /* 0x0003d00002977983 */ /* 0x000ee20000100800 */
[----:B------:R-:W-:-:S03]  /*25f0*/  FFMA R161, R112, R145, R159 ;  /* 0x0000009170a17223 */ /* 0x000fc6000000009f */
[----:B------:R-:W3:Y:S04]  /*2600*/  LDL R156, [R2+0x3d8] ;  /* 0x0003d800029c7983 */ /* 0x000ee80000100800 */
[----:B------:R-:W3:Y:S04]  /*2610*/  LDL R159, [R2+0x3e0] ;  /* 0x0003e000029f7983 */ /* 0x000ee80000100800 */
[----:B------:R-:W3:Y:S04]  /*2620*/  LDL R158, [R2+0x3e8] ;  /* 0x0003e800029e7983 */ /* 0x000ee80000100800 */
[----:B------:R0:W3:Y:S02]  /*2630*/  LDL R145, [R2+0x3f0] ;  /* 0x0003f00002917983 */ /* 0x0000e40000100800 */
[----:B0-----:R-:W0:Y:S01]  /*2640*/  MUFU.RCP R2, R3 ;  /* 0x0000000300027308 */ /* 0x001e220000001000 */
[----:B------:R-:W-:Y:S01]  /*2650*/  BSSY.RECONVERGENT B1, `(.L_x_4) ;  /* 0x0000028000017945 */ /* 0x000fe20003800200 */
[----:B------:R-:W-:-:S02]  /*2660*/  FSETP.GT.AND P2, PT, R3, RZ, PT ;  /* 0x000000ff0300720b */ /* 0x000fc40003f44000 */
[----:B------:R-:W-:Y:S01]  /*2670*/  PLOP3.LUT P1, PT, P0, PT, PT, 0x80, 0x8 ;  /* 0x000000000008781c */ /* 0x000fe2000072f070 */
[----:B--2---:R-:W-:-:S04]  /*2680*/  FFMA R142, R142, R113, R161 ;  /* 0x000000718e8e7223 */ /* 0x004fc800000000a1 */
[----:B----4-:R-:W-:-:S04]  /*2690*/  FFMA R15, R15, R114, R142 ;  /* 0x000000720f0f7223 */ /* 0x010fc8000000008e */
[----:B---3--:R-:W-:-:S04]  /*26a0*/  FFMA R15, R140, R115, R15 ;  /* 0x000000738c0f7223 */ /* 0x008fc8000000000f */
[----:B------:R-:W-:-:S04]  /*26b0*/  FFMA R140, R116, R141, R15 ;  /* 0x0000008d748c7223 */ /* 0x000fc8000000000f */
        /* <DEDUP_REMOVED lines=22> */
[----:B------:R-:W-:Y:S01]  /*2820*/  FFMA R0, R139, R160, R0 ;  /* 0x000000a08b007223 */ /* 0x000fe20000000000 */
[----:B0-----:R-:W-:-:S03]  /*2830*/  FFMA R11, -R3, R2, 1 ;  /* 0x3f800000030b7423 */ /* 0x001fc60000000102 */
[----:B------:R-:W0:Y:S01]  /*2840*/  FCHK P3, R0, R3 ;  /* 0x0000000300007302 */ /* 0x000e220000060000 */
[----:B------:R-:W-:-:S04]  /*2850*/  FFMA R11, R2, R11, R2 ;  /* 0x0000000b020b7223 */ /* 0x000fc80000000002 */
[----:B------:R-:W-:-:S04]  /*2860*/  FFMA R2, R0, R11, RZ ;  /* 0x0000000b00027223 */ /* 0x000fc800000000ff */
[----:B------:R-:W-:-:S04]  /*2870*/  FFMA R10, -R3, R2, R0 ;  /* 0x00000002030a7223 */ /* 0x000fc80000000100 */
[----:B------:R-:W-:Y:S01]  /*2880*/  FFMA R2, R11, R10, R2 ;  /* 0x0000000a0b027223 */ /* 0x000fe20000000002 */
[----:B0-----:R-:W-:Y:S06]  /*2890*/  @!P3 BRA `(.L_x_5) ;  /* 0x00000000000cb947 */ /* 0x001fec0003800000 */
[----:B------:R-:W-:-:S07]  /*28a0*/  MOV R2, 0x28c0 ;  /* 0x000028c000027802 */ /* 0x000fce0000000f00 */
[----:B------:R-:W-:Y:S05]  /*28b0*/  CALL.REL.NOINC `($__internal_0_$__cuda_sm3x_div_rn_noftz_f32_slowpath) ;  /* 0x0000000000347944 */ /* 0x000fea0003c00000 */
[----:B------:R-:W-:-:S07]  /*28c0*/  MOV R2, R15 ;  /* 0x0000000f00027202 */ /* 0x000fce0000000f00 */
.L_x_5:
[----:B------:R-:W-:Y:S05]  /*28d0*/  BSYNC.RECONVERGENT B1 ;  /* 0x0000000000017941 */ /* 0x000fea0003800200 */
.L_x_4:
[----:B------:R-:W0:Y:S01]  /*28e0*/  LDC.64 R10, c[0x0][0x398] ;  /* 0x0000e600ff0a7b82 */ /* 0x000e220000000a00 */
[----:B------:R-:W-:Y:S02]  /*28f0*/  LEA R9, R12, R9, 0x1 ;  /* 0x000000090c097211 */ /* 0x000fe400078e08ff */
[----:B------:R-:W-:Y:S02]  /*2900*/  FSEL R13, R2, RZ, P2 ;  /* 0x000000ff020d7208 */ /* 0x000fe40001000000 */
[----:B------:R-:W-:Y:S01]  /*2910*/  PLOP3.LUT P0, PT, PT, PT, PT, 0x8, 0x80 ;  /* 0x000000000080781c */ /* 0x000fe20003f0e170 */
[----:B0-----:R-:W-:-:S04]  /*2920*/  IMAD.WIDE.U32 R10, R9, 0x4, R10 ;  /* 0x00000004090a7825 */ /* 0x001fc800078e000a */
[----:B------:R-:W-:Y:S01]  /*2930*/  HFMA2 R9, -RZ, RZ, 0, 5.9604644775390625e-08 ;  /* 0x00000001ff097431 */ /* 0x000fe200000001ff */
[----:B------:R1:W-:Y:S01]  /*2940*/  STG.E desc[UR6][R10.64], R13 ;  /* 0x0000000d0a007986 */ /* 0x0003e2000c101906 */
[----:B------:R-:W-:Y:S06]  /*2950*/  @P1 BRA `(.L_x_6) ;  /* 0xffffffec00a01947 */ /* 0x000fec000383ffff */
.L_x_1:
[----:B------:R-:W-:Y:S05]  /*2960*/  BSYNC.RECONVERGENT B0 ;  /* 0x0000000000007941 */ /* 0x000fea0003800200 */
.L_x_0:
[----:B------:R-:W-:Y:S06]  /*2970*/  BAR.SYNC.DEFER_BLOCKING 0x0 ;  /* 0x0000000000007b1d */ /* 0x000fec0000010000 */
[----:B------:R-:W-:Y:S05]  /*2980*/  EXIT ;  /* 0x000000000000794d */ /* 0x000fea0003800000 */
        .weak           $__internal_0_$__cuda_sm3x_div_rn_noftz_f32_slowpath
        .type           $__internal_0_$__cuda_sm3x_div_rn_noftz_f32_slowpath,@function
        .size           $__internal_0_$__cuda_sm3x_div_rn_noftz_f32_slowpath,(.L_x_19 - $__internal_0_$__cuda_sm3x_div_rn_noftz_f32_slowpath)
$__internal_0_$__cuda_sm3x_div_rn_noftz_f32_slowpath:
[----:B------:R-:W-:Y:S01]  /*2990*/  SHF.R.U32.HI R11, RZ, 0x17, R3 ;  /* 0x00000017ff0b7819 */ /* 0x000fe20000011603 */
[----:B------:R-:W-:Y:S01]  /*29a0*/  BSSY.RECONVERGENT B2, `(.L_x_7) ;  /* 0x0000064000027945 */ /* 0x000fe20003800200 */
[----:B------:R-:W-:Y:S02]  /*29b0*/  SHF.R.U32.HI R10, RZ, 0x17, R0 ;  /* 0x00000017ff0a7819 */ /* 0x000fe40000011600 */
[----:B------:R-:W-:Y:S02]  /*29c0*/  LOP3.LUT R142, R11, 0xff, RZ, 0xc0, !PT ;  /* 0x000000ff0b8e7812 */ /* 0x000fe400078ec0ff */
[----:B------:R-:W-:Y:S02]  /*29d0*/  LOP3.LUT R140, R10, 0xff, RZ, 0xc0, !PT ;  /* 0x000000ff0a8c7812 */ /* 0x000fe400078ec0ff */
[----:B------:R-:W-:Y:S02]  /*29e0*/  IADD3 R15, PT, PT, R142, -0x1, RZ ;  /* 0xffffffff8e0f7810 */ /* 0x000fe40007ffe0ff */
[----:B------:R-:W-:-:S02]  /*29f0*/  IADD3 R14, PT, PT, R140, -0x1, RZ ;  /* 0xffffffff8c0e7810 */ /* 0x000fc40007ffe0ff */
[----:B------:R-:W-:Y:S02]  /*2a00*/  ISETP.GT.U32.AND P0, PT, R15, 0xfd, PT ;  /* 0x000000fd0f00780c */ /* 0x000fe40003f04070 */
[----:B------:R-:W-:Y:S02]  /*2a10*/  MOV R10, R0 ;  /* 0x00000000000a7202 */ /* 0x000fe40000000f00 */
[----:B------:R-:W-:Y:S02]  /*2a20*/  ISETP.GT.U32.OR P0, PT, R14, 0xfd, P0 ;  /* 0x000000fd0e00780c */ /* 0x000fe40000704470 */
[----:B------:R-:W-:-:S11]  /*2a30*/  MOV R11, R3 ;  /* 0x00000003000b7202 */ /* 0x000fd60000000f00 */
[----:B------:R-:W-:Y:S01]  /*2a40*/  @!P0 MOV R13, RZ ;  /* 0x000000ff000d8202 */ /* 0x000fe20000000f00 */
[----:B------:R-:W-:Y:S06]  /*2a50*/  @!P0 BRA `(.L_x_8) ;  /* 0x00000000005c8947 */ /* 0x000fec0003800000 */
[----:B------:R-:W-:Y:S02]  /*2a60*/  FSETP.GTU.FTZ.AND P3, PT, |R3|, +INF , PT ;  /* 0x7f8000000300780b */ /* 0x000fe40003f7c200 */
[----:B------:R-:W-:-:S04]  /*2a70*/  FSETP.GTU.FTZ.AND P0, PT, |R0|, +INF , PT ;  /* 0x7f8000000000780b */ /* 0x000fc80003f1c200 */
[----:B------:R-:W-:-:S13]  /*2a80*/  PLOP3.LUT P0, PT, P0, P3, PT, 0xf8, 0x8f ;  /* 0x00000000008f781c */ /* 0x000fda0000707f70 */
[----:B------:R-:W-:Y:S05]  /*2a90*/  @P0 BRA `(.L_x_9) ;  /* 0x00000004004c0947 */ /* 0x000fea0003800000 */
[----:B------:R-:W-:-:S13]  /*2aa0*/  LOP3.LUT P0, RZ, R11, 0x7fffffff, R10, 0xc8, !PT ;  /* 0x7fffffff0bff7812 */ /* 0x000fda000780c80a */
[----:B------:R-:W-:Y:S05]  /*2ab0*/  @!P0 BRA `(.L_x_10) ;  /* 0x00000004003c8947 */ /* 0x000fea0003800000 */
[C---:B------:R-:W-:Y:S02]  /*2ac0*/  FSETP.NEU.FTZ.AND P4, PT, |R0|.reuse, +INF , PT ;  /* 0x7f8000000000780b */ /* 0x040fe40003f9d200 */
[----:B------:R-:W-:Y:S02]  /*2ad0*/  FSETP.NEU.FTZ.AND P3, PT, |R3|, +INF , PT ;  /* 0x7f8000000300780b */ /* 0x000fe40003f7d200 */
[----:B------:R-:W-:-:S11]  /*2ae0*/  FSETP.NEU.FTZ.AND P0, PT, |R0|, +INF , PT ;  /* 0x7f8000000000780b */ /* 0x000fd60003f1d200 */
[----:B------:R-:W-:Y:S05]  /*2af0*/  @!P3 BRA !P4, `(.L_x_10) ;  /* 0x00000004002cb947 */ /* 0x000fea0006000000 */
[----:B------:R-:W-:-:S04]  /*2b00*/  LOP3.LUT P4, RZ, R10, 0x7fffffff, RZ, 0xc0, !PT ;  /* 0x7fffffff0aff7812 */ /* 0x000fc8000788c0ff */
[----:B------:R-:W-:-:S13]  /*2b10*/  PLOP3.LUT P3, PT, P3, P4, PT, 0x2f, 0xf2 ;  /* 0x0000000000f2781c */ /* 0x000fda0001f68577 */
[----:B------:R-:W-:Y:S05]  /*2b20*/  @P3 BRA `(.L_x_11) ;  /* 0x0000000400183947 */ /* 0x000fea0003800000 */
[----:B------:R-:W-:-:S04]  /*2b30*/  LOP3.LUT P3, RZ, R11, 0x7fffffff, RZ, 0xc0, !PT ;  /* 0x7fffffff0bff7812 */ /* 0x000fc8000786c0ff */
[----:B------:R-:W-:-:S13]  /*2b40*/  PLOP3.LUT P0, PT, P0, P3, PT, 0x2f, 0xf2 ;  /* 0x0000000000f2781c */ /* 0x000fda0000706577 */
[----:B------:R-:W-:Y:S05]  /*2b50*/  @P0 BRA `(.L_x_12) ;  /* 0x0000000400000947 */ /* 0x000fea0003800000 */
[----:B------:R-:W-:Y:S02]  /*2b60*/  ISETP.GE.AND P0, PT, R14, RZ, PT ;  /* 0x000000ff0e00720c */ /* 0x000fe40003f06270 */
[----:B------:R-:W-:-:S11]  /*2b70*/  ISETP.GE.AND P3, PT, R15, RZ, PT ;  /* 0x000000ff0f00720c */ /* 0x000fd60003f66270 */
[----:B------:R-:W-:Y:S01]  /*2b80*/  @P0 MOV R13, RZ ;  /* 0x000000ff000d0202 */ /* 0x000fe20000000f00 */
[----:B------:R-:W-:Y:S01]  /*2b90*/  @!P0 FFMA R10, R0, 1.84467440737095516160e+19, RZ ;  /* 0x5f800000000a8823 */ /* 0x000fe200000000ff */
[----:B------:R-:W-:Y:S01]  /*2ba0*/  @!P0 MOV R13, 0xffffffc0 ;  /* 0xffffffc0000d8802 */ /* 0x000fe20000000f00 */
[----:B------:R-:W-:-:S03]  /*2bb0*/  @!P3 FFMA R11, R3, 1.84467440737095516160e+19, RZ ;  /* 0x5f800000030bb823 */ /* 0x000fc600000000ff */
[----:B------:R-:W-:-:S07]  /*2bc0*/  @!P3 IADD3 R13, PT, PT, R13, 0x40, RZ ;  /* 0x000000400d0db810 */ /* 0x000fce0007ffe0ff */
.L_x_8:
[----:B------:R-:W-:Y:S01]  /*2bd0*/  LEA R0, R142, 0xc0800000, 0x17 ;  /* 0xc08000008e007811 */ /* 0x000fe200078eb8ff */
[----:B------:R-:W-:Y:S03]  /*2be0*/  BSSY.RECONVERGENT B3, `(.L_x_13) ;  /* 0x0000036000037945 */ /* 0x000fe60003800200 */
[----:B------:R-:W-:Y:S02]  /*2bf0*/  IADD3 R14, PT, PT, -R0, R11, RZ ;  /* 0x0000000b000e7210 */ /* 0x000fe40007ffe1ff */
[----:B------:R-:W-:Y:S02]  /*2c00*/  IADD3 R11, PT, PT, R140, -0x7f, RZ ;  /* 0xffffff818c0b7810 */ /* 0x000fe40007ffe0ff */
[----:B------:R-:W0:Y:S01]  /*2c10*/  MUFU.RCP R15, R14 ;  /* 0x0000000e000f7308 */ /* 0x000e220000001000 */
[----:B------:R-:W-:Y:S02]  /*2c20*/  FADD.FTZ R141, -R14, -RZ ;  /* 0x800000ff0e8d7221 */ /* 0x000fe40000010100 */
[----:B------:R-:W-:-:S02]  /*2c30*/  IMAD R0, R11, -0x800000, R10 ;  /* 0xff8000000b007824 */ /* 0x000fc400078e020a */
[----:B0-----:R-:W-:-:S04]  /*2c40*/  FFMA R140, R15, R141, 1 ;  /* 0x3f8000000f8c7423 */ /* 0x001fc8000000008d */
[----:B------:R-:W-:-:S04]  /*2c50*/  FFMA R143, R15, R140, R15 ;  /* 0x0000008c0f8f7223 */ /* 0x000fc8000000000f */
[----:B------:R-:W-:-:S04]  /*2c60*/  FFMA R10, R0, R143, RZ ;  /* 0x0000008f000a7223 */ /* 0x000fc800000000ff */
[----:B------:R-:W-:-:S04]  /*2c70*/  FFMA R15, R141, R10, R0 ;  /* 0x0000000a8d0f7223 */ /* 0x000fc80000000000 */
[----:B------:R-:W-:Y:S01]  /*2c80*/  FFMA R140, R143, R15, R10 ;  /* 0x0000000f8f8c7223 */ /* 0x000fe2000000000a */
[----:B------:R-:W-:-:S03]  /*2c90*/  IADD3 R10, PT, PT, R11, 0x7f, -R142 ;  /* 0x0000007f0b0a7810 */ /* 0x000fc60007ffe88e */
[----:B------:R-:W-:Y:S01]  /*2ca0*/  FFMA R141, R141, R140, R0 ;  /* 0x0000008c8d8d7223 */ /* 0x000fe20000000000 */
[----:B------:R-:W-:-:S03]  /*2cb0*/  IADD3 R10, PT, PT, R10, R13, RZ ;  /* 0x0000000d0a0a7210 */ /* 0x000fc60007ffe0ff */
[----:B------:R-:W-:-:S05]  /*2cc0*/  FFMA R15, R143, R141, R140 ;  /* 0x0000008d8f0f7223 */ /* 0x000fca000000008c */
[----:B------:R-:W-:-:S04]  /*2cd0*/  SHF.R.U32.HI R0, RZ, 0x17, R15 ;  /* 0x00000017ff007819 */ /* 0x000fc8000001160f */
[----:B------:R-:W-:-:S04]  /*2ce0*/  LOP3.LUT R0, R0, 0xff, RZ, 0xc0, !PT ;  /* 0x000000ff00007812 */ /* 0x000fc800078ec0ff */
[----:B------:R-:W-:-:S04]  /*2cf0*/  IADD3 R14, PT, PT, R0, R10, RZ ;  /* 0x0000000a000e7210 */ /* 0x000fc80007ffe0ff */
[----:B------:R-:W-:-:S04]  /*2d00*/  IADD3 R0, PT, PT, R14, -0x1, RZ ;  /* 0xffffffff0e007810 */ /* 0x000fc80007ffe0ff */
[----:B------:R-:W-:-:S13]  /*2d10*/  ISETP.GE.U32.AND P0, PT, R0, 0xfe, PT ;  /* 0x000000fe0000780c */ /* 0x000fda0003f06070 */
[----:B------:R-:W-:Y:S05]  /*2d20*/  @!P0 BRA `(.L_x_14) ;  /* 0x0000000000808947 */ /* 0x000fea0003800000 */
[----:B------:R-:W-:-:S13]  /*2d30*/  ISETP.GT.AND P0, PT, R14, 0xfe, PT ;  /* 0x000000fe0e00780c */ /* 0x000fda0003f04270 */
[----:B------:R-:W-:Y:S05]  /*2d40*/  @P0 BRA `(.L_x_15) ;  /* 0x00000000006c0947 */ /* 0x000fea0003800000 */
[----:B------:R-:W-:-:S13]  /*2d50*/  ISETP.GE.AND P0, PT, R14, 0x1, PT ;  /* 0x000000010e00780c */ /* 0x000fda0003f06270 */
[----:B------:R-:W-:Y:S05]  /*2d60*/  @P0 BRA `(.L_x_16) ;  /* 0x0000000000740947 */ /* 0x000fea0003800000 */
[----:B------:R-:W-:Y:S02]  /*2d70*/  ISETP.GE.AND P0, PT, R14, -0x18, PT ;  /* 0xffffffe80e00780c */ /* 0x000fe40003f06270 */
[----:B------:R-:W-:-:S11]  /*2d80*/  LOP3.LUT R15, R15, 0x80000000, RZ, 0xc0, !PT ;  /* 0x800000000f0f7812 */ /* 0x000fd600078ec0ff */
[----:B------:R-:W-:Y:S05]  /*2d90*/  @!P0 BRA `(.L_x_16) ;  /* 0x0000000000688947 */ /* 0x000fea0003800000 */
[CCC-:B------:R-:W-:Y:S01]  /*2da0*/  FFMA.RZ R0, R143.reuse, R141.reuse, R140.reuse ;  /* 0x0000008d8f007223 */ /* 0x1c0fe2000000c08c */
[C---:B------:R-:W-:Y:S01]  /*2db0*/  IADD3 R13, PT, PT, R14.reuse, 0x20, RZ ;  /* 0x000000200e0d7810 */ /* 0x040fe20007ffe0ff */
[CCC-:B------:R-:W-:Y:S01]  /*2dc0*/  FFMA.RM R11, R143.reuse, R141.reuse, R140.reuse ;  /* 0x0000008d8f0b7223 */ /* 0x1c0fe2000000408c */
[----:B------:R-:W-:Y:S02]  /*2dd0*/  ISETP.NE.AND P4, PT, R14, RZ, PT ;  /* 0x000000ff0e00720c */ /* 0x000fe40003f85270 */
[----:B------:R-:W-:Y:S01]  /*2de0*/  LOP3.LUT R10, R0, 0x7fffff, RZ, 0xc0, !PT ;  /* 0x007fffff000a7812 */ /* 0x000fe200078ec0ff */
[----:B------:R-:W-:Y:S01]  /*2df0*/  FFMA.RP R0, R143, R141, R140 ;  /* 0x0000008d8f007223 */ /* 0x000fe2000000808c */
[----:B------:R-:W-:Y:S02]  /*2e00*/  ISETP.NE.AND P3, PT, R14, RZ, PT ;  /* 0x000000ff0e00720c */ /* 0x000fe40003f65270 */
[----:B------:R-:W-:Y:S02]  /*2e10*/  LOP3.LUT R10, R10, 0x800000, RZ, 0xfc, !PT ;  /* 0x008000000a0a7812 */ /* 0x000fe400078efcff */
[----:B------:R-:W-:-:S02]  /*2e20*/  IADD3 R14, PT, PT, -R14, RZ, RZ ;  /* 0x000000ff0e0e7210 */ /* 0x000fc40007ffe1ff */
[----:B------:R-:W-:Y:S02]  /*2e30*/  SHF.L.U32 R13, R10, R13, RZ ;  /* 0x0000000d0a0d7219 */ /* 0x000fe400000006ff */
[----:B------:R-:W-:Y:S02]  /*2e40*/  FSETP.NEU.FTZ.AND P0, PT, R0, R11, PT ;  /* 0x0000000b0000720b */ /* 0x000fe40003f1d000 */
[----:B------:R-:W-:Y:S02]  /*2e50*/  SEL R11, R14, RZ, P4 ;  /* 0x000000ff0e0b7207 */ /* 0x000fe40002000000 */
[----:B------:R-:W-:Y:S02]  /*2e60*/  ISETP.NE.AND P3, PT, R13, RZ, P3 ;  /* 0x000000ff0d00720c */ /* 0x000fe40001f65270 */
[----:B------:R-:W-:Y:S02]  /*2e70*/  SHF.R.U32.HI R11, RZ, R11, R10 ;  /* 0x0000000bff0b7219 */ /* 0x000fe4000001160a */
[----:B------:R-:W-:-:S02]  /*2e80*/  PLOP3.LUT P0, PT, P0, P3, PT, 0xf8, 0x8f ;  /* 0x00000000008f781c */ /* 0x000fc40000707f70 */
[----:B------:R-:W-:Y:S02]  /*2e90*/  SHF.R.U32.HI R13, RZ, 0x1, R11 ;  /* 0x00000001ff0d7819 */ /* 0x000fe4000001160b */
[----:B------:R-:W-:-:S04]  /*2ea0*/  SEL R0, RZ, 0x1, !P0 ;  /* 0x00000001ff007807 */ /* 0x000fc80004000000 */
[----:B------:R-:W-:-:S04]  /*2eb0*/  LOP3.LUT R0, R0, 0x1, R13, 0xf8, !PT ;  /* 0x0000000100007812 */ /* 0x000fc800078ef80d */
[----:B------:R-:W-:-:S04]  /*2ec0*/  LOP3.LUT R0, R0, R11, RZ, 0xc0, !PT ;  /* 0x0000000b00007212 */ /* 0x000fc800078ec0ff */
[----:B------:R-:W-:-:S04]  /*2ed0*/  IADD3 R0, PT, PT, R13, R0, RZ ;  /* 0x000000000d007210 */ /* 0x000fc80007ffe0ff */
[----:B------:R-:W-:Y:S01]  /*2ee0*/  LOP3.LUT R15, R0, R15, RZ, 0xfc, !PT ;  /* 0x0000000f000f7212 */ /* 0x000fe200078efcff */
[----:B------:R-:W-:Y:S06]  /*2ef0*/  BRA `(.L_x_16) ;  /* 0x0000000000107947 */ /* 0x000fec0003800000 */
.L_x_15:
[----:B------:R-:W-:-:S04]  /*2f00*/  LOP3.LUT R15, R15, 0x80000000, RZ, 0xc0, !PT ;  /* 0x800000000f0f7812 */ /* 0x000fc800078ec0ff */
[----:B------:R-:W-:Y:S01]  /*2f10*/  LOP3.LUT R15, R15, 0x7f800000, RZ, 0xfc, !PT ;  /* 0x7f8000000f0f7812 */ /* 0x000fe200078efcff */
[----:B------:R-:W-:Y:S06]  /*2f20*/  BRA `(.L_x_16) ;  /* 0x0000000000047947 */ /* 0x000fec0003800000 */
.L_x_14:
[----:B------:R-:W-:-:S07]  /*2f30*/  LEA R15, R10, R15, 0x17 ;  /* 0x0000000f0a0f7211 */ /* 0x000fce00078eb8ff */
.L_x_16:
[----:B------:R-:W-:Y:S05]  /*2f40*/  BSYNC.RECONVERGENT B3 ;  /* 0x0000000000037941 */ /* 0x000fea0003800200 */
.L_x_13:
[----:B------:R-:W-:Y:S05]  /*2f50*/  BRA `(.L_x_17) ;  /* 0x0000000000207947 */ /* 0x000fea0003800000 */
.L_x_12:
[----:B------:R-:W-:-:S04]  /*2f60*/  LOP3.LUT R10, R11, 0x80000000, R10, 0x48, !PT ;  /* 0x800000000b0a7812 */ /* 0x000fc800078e480a */
[----:B------:R-:W-:Y:S01]  /*2f70*/  LOP3.LUT R15, R10, 0x7f800000, RZ, 0xfc, !PT ;  /* 0x7f8000000a0f7812 */ /* 0x000fe200078efcff */
[----:B------:R-:W-:Y:S06]  /*2f80*/  BRA `(.L_x_17) ;  /* 0x0000000000147947 */ /* 0x000fec0003800000 */
.L_x_11:
[----:B------:R-:W-:Y:S01]  /*2f90*/  LOP3.LUT R15, R11, 0x80000000, R10, 0x48, !PT ;  /* 0x800000000b0f7812 */ /* 0x000fe200078e480a */
[----:B------:R-:W-:Y:S06]  /*2fa0*/  BRA `(.L_x_17) ;  /* 0x00000000000c7947 */ /* 0x000fec0003800000 */
.L_x_10:
[----:B------:R-:W0:Y:S01]  /*2fb0*/  MUFU.RSQ R15, -QNAN ;  /* 0xffc00000000f7908 */ /* 0x000e220000001400 */
[----:B------:R-:W-:Y:S05]  /*2fc0*/  BRA `(.L_x_17) ;  /* 0x0000000000047947 */ /* 0x000fea0003800000 */
.L_x_9:
[----:B------:R-:W-:-:S07]  /*2fd0*/  FADD.FTZ R15, R0, R3 ;  /* 0x00000003000f7221 */ /* 0x000fce0000010000 */
.L_x_17:
[----:B------:R-:W-:Y:S05]  /*2fe0*/  BSYNC.RECONVERGENT B2 ;  /* 0x0000000000027941 */ /* 0x000fea0003800200 */
.L_x_7:
[----:B------:R-:W-:Y:S01]  /*2ff0*/  HFMA2 R11, -RZ, RZ, 0, 0 ;  /* 0x00000000ff0b7431 */ /* 0x000fe200000001ff */
[----:B------:R-:W-:-:S04]  /*3000*/  MOV R10, R2 ;  /* 0x00000002000a7202 */ /* 0x000fc80000000f00 */
[----:B0-----:R-:W-:Y:S05]  /*3010*/  RET.REL.NODEC R10 `(_Z21flashAttentionForwardPKfS0_S0_PfS1_S1_f) ;  /* 0xffffffcc0af87950 */ /* 0x001fea0003c3ffff */
.L_x_18:
[----:B------:R-:W-:-:S00]  /*3020*/  BRA `(.L_x_18) ;  /* 0xfffffffc00fc7947 */ /* 0x000fc0000383ffff */
[----:B------:R-:W-:-:S00]  /*3030*/  NOP ;  /* 0x0000000000007918 */ /* 0x000fc00000000000 */
        /* <DEDUP_REMOVED lines=12> */
.L_x_19:


//--------------------- .nv.shared.reserved.0     --------------------------
	.section	.nv.shared.reserved.0,"aw",@nobits
	.weak		__nv_reservedSMEM_offset_0_alias
	.size		__nv_reservedSMEM_offset_0_alias, 0, 64
	.other		__nv_reservedSMEM_offset_0_alias,@"STO_CUDA_RESERVED_SHARED STV_DEFAULT"
__nv_reservedSMEM_offset_0_alias:
	.zero		0
	.zero		64


//--------------------- .nv.constant0._Z21flashAttentionForwardPKfS0_S0_PfS1_S1_f --------------------------
	.section	.nv.constant0._Z21flashAttentionForwardPKfS0_S0_PfS1_S1_f,"a",@progbits
	.sectionflags	@""
	.align	4
.nv.constant0._Z21flashAttentionForwardPKfS0_S0_PfS1_S1_f:
	.zero		948


//--------------------- SYMBOLS --------------------------

	.type		.nv.reservedSmem.offset0,@object
	.size		.nv.reservedSmem.offset0,0x4
